//
// Generated by NVIDIA NVVM Compiler
//
// Compiler Build ID: CL-36424714
// Cuda compilation tools, release 13.0, V13.0.88
// Based on NVVM 20.0.0
//

.version 9.0
.target sm_100
.address_size 64

	// .globl	_Z7Kernel1PiS_S_
// _ZZ7Kernel2PiS_S_E4tile has been demoted

.visible .entry _Z7Kernel1PiS_S_(
	.param .u64 .ptr .align 1 _Z7Kernel1PiS_S__param_0,
	.param .u64 .ptr .align 1 _Z7Kernel1PiS_S__param_1,
	.param .u64 .ptr .align 1 _Z7Kernel1PiS_S__param_2
)
{
	.reg .b32 	%r<8>;
	.reg .b64 	%rd<11>;

	ld.param.u64 	%rd1, [_Z7Kernel1PiS_S__param_0];
	ld.param.u64 	%rd2, [_Z7Kernel1PiS_S__param_1];
	ld.param.u64 	%rd3, [_Z7Kernel1PiS_S__param_2];
	cvta.to.global.u64 	%rd4, %rd1;
	cvta.to.global.u64 	%rd5, %rd3;
	cvta.to.global.u64 	%rd6, %rd2;
	mov.u32 	%r1, %tid.x;
	mov.u32 	%r2, %ctaid.x;
	mov.u32 	%r3, %ntid.x;
	mad.lo.s32 	%r4, %r2, %r3, %r1;
	mul.wide.s32 	%rd7, %r4, 4;
	add.s64 	%rd8, %rd6, %rd7;
	ld.global.u32 	%r5, [%rd8];
	add.s64 	%rd9, %rd5, %rd7;
	ld.global.u32 	%r6, [%rd9];
	mul.lo.s32 	%r7, %r6, %r5;
	add.s64 	%rd10, %rd4, %rd7;
	st.global.u32 	[%rd10], %r7;
	ret;

}
	// .globl	_Z7Kernel2PiS_S_
.visible .entry _Z7Kernel2PiS_S_(
	.param .u64 .ptr .align 1 _Z7Kernel2PiS_S__param_0,
	.param .u64 .ptr .align 1 _Z7Kernel2PiS_S__param_1,
	.param .u64 .ptr .align 1 _Z7Kernel2PiS_S__param_2
)
{
	.reg .b32 	%r<16>;
	.reg .b64 	%rd<11>;
	// demoted variable
	.shared .align 4 .b8 _ZZ7Kernel2PiS_S_E4tile[16384];
	ld.param.u64 	%rd1, [_Z7Kernel2PiS_S__param_0];
	ld.param.u64 	%rd2, [_Z7Kernel2PiS_S__param_1];
	ld.param.u64 	%rd3, [_Z7Kernel2PiS_S__param_2];
	cvta.to.global.u64 	%rd4, %rd1;
	cvta.to.global.u64 	%rd5, %rd3;
	cvta.to.global.u64 	%rd6, %rd2;
	mov.u32 	%r1, %tid.x;
	mov.u32 	%r2, %ctaid.x;
	mov.u32 	%r3, %ntid.x;
	mad.lo.s32 	%r4, %r2, %r3, %r1;
	mul.wide.s32 	%rd7, %r4, 4;
	add.s64 	%rd8, %rd6, %rd7;
	ld.global.u32 	%r5, [%rd8];
	add.s64 	%rd9, %rd5, %rd7;
	ld.global.u32 	%r6, [%rd9];
	mul.lo.s32 	%r7, %r6, %r5;
	shl.b32 	%r8, %r4, 2;
	mov.u32 	%r9, _ZZ7Kernel2PiS_S_E4tile;
	add.s32 	%r10, %r9, %r8;
	st.shared.u32 	[%r10], %r7;
	mul.lo.s32 	%r11, %r4, %r4;
	shl.b32 	%r12, %r11, 2;
	and.b32  	%r13, %r12, 16372;
	add.s32 	%r14, %r9, %r13;
	ld.shared.u32 	%r15, [%r14];
	add.s64 	%rd10, %rd4, %rd7;
	st.global.u32 	[%rd10], %r15;
	ret;

}
	// .globl	_Z7Kernel3PiS_S_
.visible .entry _Z7Kernel3PiS_S_(
	.param .u64 .ptr .align 1 _Z7Kernel3PiS_S__param_0,
	.param .u64 .ptr .align 1 _Z7Kernel3PiS_S__param_1,
	.param .u64 .ptr .align 1 _Z7Kernel3PiS_S__param_2
)
{
	.reg .b32 	%r<54>;
	.reg .b64 	%rd<11>;

	ld.param.u64 	%rd1, [_Z7Kernel3PiS_S__param_0];
	ld.param.u64 	%rd2, [_Z7Kernel3PiS_S__param_1];
	ld.param.u64 	%rd3, [_Z7Kernel3PiS_S__param_2];
	mov.u32 	%r1, %tid.x;
	mov.u32 	%r2, %ctaid.x;
	mov.u32 	%r3, %ntid.x;
	mad.lo.s32 	%r4, %r2, %r3, %r1;
	shl.b32 	%r5, %r4, 4;
	cvta.to.global.u64 	%rd4, %rd2;
	cvta.to.global.u64 	%rd5, %rd3;
	mul.wide.s32 	%rd6, %r5, 4;
	add.s64 	%rd7, %rd4, %rd6;
	ld.global.u32 	%r6, [%rd7];
	add.s64 	%rd8, %rd5, %rd6;
	ld.global.u32 	%r7, [%rd8];
	mul.lo.s32 	%r8, %r7, %r6;
	ld.global.u32 	%r9, [%rd7+4];
	ld.global.u32 	%r10, [%rd8+4];
	mul.lo.s32 	%r11, %r10, %r9;
	ld.global.u32 	%r12, [%rd7+8];
	ld.global.u32 	%r13, [%rd8+8];
	mul.lo.s32 	%r14, %r13, %r12;
	ld.global.u32 	%r15, [%rd7+12];
	ld.global.u32 	%r16, [%rd8+12];
	mul.lo.s32 	%r17, %r16, %r15;
	ld.global.u32 	%r18, [%rd7+16];
	ld.global.u32 	%r19, [%rd8+16];
	mul.lo.s32 	%r20, %r19, %r18;
	ld.global.u32 	%r21, [%rd7+20];
	ld.global.u32 	%r22, [%rd8+20];
	mul.lo.s32 	%r23, %r22, %r21;
	ld.global.u32 	%r24, [%rd7+24];
	ld.global.u32 	%r25, [%rd8+24];
	mul.lo.s32 	%r26, %r25, %r24;
	ld.global.u32 	%r27, [%rd7+28];
	ld.global.u32 	%r28, [%rd8+28];
	mul.lo.s32 	%r29, %r28, %r27;
	ld.global.u32 	%r30, [%rd7+32];
	ld.global.u32 	%r31, [%rd8+32];
	mul.lo.s32 	%r32, %r31, %r30;
	ld.global.u32 	%r33, [%rd7+36];
	ld.global.u32 	%r34, [%rd8+36];
	mul.lo.s32 	%r35, %r34, %r33;
	ld.global.u32 	%r36, [%rd7+40];
	ld.global.u32 	%r37, [%rd8+40];
	mul.lo.s32 	%r38, %r37, %r36;
	ld.global.u32 	%r39, [%rd7+44];
	ld.global.u32 	%r40, [%rd8+44];
	mul.lo.s32 	%r41, %r40, %r39;
	ld.global.u32 	%r42, [%rd7+48];
	ld.global.u32 	%r43, [%rd8+48];
	mul.lo.s32 	%r44, %r43, %r42;
	ld.global.u32 	%r45, [%rd7+52];
	ld.global.u32 	%r46, [%rd8+52];
	mul.lo.s32 	%r47, %r46, %r45;
	ld.global.u32 	%r48, [%rd7+56];
	ld.global.u32 	%r49, [%rd8+56];
	mul.lo.s32 	%r50, %r49, %r48;
	ld.global.u32 	%r51, [%rd7+60];
	ld.global.u32 	%r52, [%rd8+60];
	mul.lo.s32 	%r53, %r52, %r51;
	cvta.to.global.u64 	%rd9, %rd1;
	add.s64 	%rd10, %rd9, %rd6;
	st.global.u32 	[%rd10], %r8;
	st.global.u32 	[%rd10+4], %r11;
	st.global.u32 	[%rd10+8], %r14;
	st.global.u32 	[%rd10+12], %r17;
	st.global.u32 	[%rd10+16], %r20;
	st.global.u32 	[%rd10+20], %r23;
	st.global.u32 	[%rd10+24], %r26;
	st.global.u32 	[%rd10+28], %r29;
	st.global.u32 	[%rd10+32], %r32;
	st.global.u32 	[%rd10+36], %r35;
	st.global.u32 	[%rd10+40], %r38;
	st.global.u32 	[%rd10+44], %r41;
	st.global.u32 	[%rd10+48], %r44;
	st.global.u32 	[%rd10+52], %r47;
	st.global.u32 	[%rd10+56], %r50;
	st.global.u32 	[%rd10+60], %r53;
	ret;

}
	// .globl	_Z7Kernel4PiS_S_
.visible .entry _Z7Kernel4PiS_S_(
	.param .u64 .ptr .align 1 _Z7Kernel4PiS_S__param_0,
	.param .u64 .ptr .align 1 _Z7Kernel4PiS_S__param_1,
	.param .u64 .ptr .align 1 _Z7Kernel4PiS_S__param_2
)
{
	.reg .b32 	%r<102>;
	.reg .b64 	%rd<11>;

	ld.param.u64 	%rd1, [_Z7Kernel4PiS_S__param_0];
	ld.param.u64 	%rd2, [_Z7Kernel4PiS_S__param_1];
	ld.param.u64 	%rd3, [_Z7Kernel4PiS_S__param_2];
	mov.u32 	%r1, %tid.x;
	mov.u32 	%r2, %ctaid.x;
	mov.u32 	%r3, %ntid.x;
	mad.lo.s32 	%r4, %r2, %r3, %r1;
	shl.b32 	%r5, %r4, 5;
	cvta.to.global.u64 	%rd4, %rd2;
	cvta.to.global.u64 	%rd5, %rd3;
	mul.wide.s32 	%rd6, %r5, 4;
	add.s64 	%rd7, %rd4, %rd6;
	ld.global.u32 	%r6, [%rd7];
	add.s64 	%rd8, %rd5, %rd6;
	ld.global.u32 	%r7, [%rd8];
	mul.lo.s32 	%r8, %r7, %r6;
	ld.global.u32 	%r9, [%rd7+4];
	ld.global.u32 	%r10, [%rd8+4];
	mul.lo.s32 	%r11, %r10, %r9;
	ld.global.u32 	%r12, [%rd7+8];
	ld.global.u32 	%r13, [%rd8+8];
	mul.lo.s32 	%r14, %r13, %r12;
	ld.global.u32 	%r15, [%rd7+12];
	ld.global.u32 	%r16, [%rd8+12];
	mul.lo.s32 	%r17, %r16, %r15;
	ld.global.u32 	%r18, [%rd7+16];
	ld.global.u32 	%r19, [%rd8+16];
	mul.lo.s32 	%r20, %r19, %r18;
	ld.global.u32 	%r21, [%rd7+20];
	ld.global.u32 	%r22, [%rd8+20];
	mul.lo.s32 	%r23, %r22, %r21;
	ld.global.u32 	%r24, [%rd7+24];
	ld.global.u32 	%r25, [%rd8+24];
	mul.lo.s32 	%r26, %r25, %r24;
	ld.global.u32 	%r27, [%rd7+28];
	ld.global.u32 	%r28, [%rd8+28];
	mul.lo.s32 	%r29, %r28, %r27;
	ld.global.u32 	%r30, [%rd7+32];
	ld.global.u32 	%r31, [%rd8+32];
	mul.lo.s32 	%r32, %r31, %r30;
	ld.global.u32 	%r33, [%rd7+36];
	ld.global.u32 	%r34, [%rd8+36];
	mul.lo.s32 	%r35, %r34, %r33;
	ld.global.u32 	%r36, [%rd7+40];
	ld.global.u32 	%r37, [%rd8+40];
	mul.lo.s32 	%r38, %r37, %r36;
	ld.global.u32 	%r39, [%rd7+44];
	ld.global.u32 	%r40, [%rd8+44];
	mul.lo.s32 	%r41, %r40, %r39;
	ld.global.u32 	%r42, [%rd7+48];
	ld.global.u32 	%r43, [%rd8+48];
	mul.lo.s32 	%r44, %r43, %r42;
	ld.global.u32 	%r45, [%rd7+52];
	ld.global.u32 	%r46, [%rd8+52];
	mul.lo.s32 	%r47, %r46, %r45;
	ld.global.u32 	%r48, [%rd7+56];
	ld.global.u32 	%r49, [%rd8+56];
	mul.lo.s32 	%r50, %r49, %r48;
	ld.global.u32 	%r51, [%rd7+60];
	ld.global.u32 	%r52, [%rd8+60];
	mul.lo.s32 	%r53, %r52, %r51;
	ld.global.u32 	%r54, [%rd7+64];
	ld.global.u32 	%r55, [%rd8+64];
	mul.lo.s32 	%r56, %r55, %r54;
	ld.global.u32 	%r57, [%rd7+68];
	ld.global.u32 	%r58, [%rd8+68];
	mul.lo.s32 	%r59, %r58, %r57;
	ld.global.u32 	%r60, [%rd7+72];
	ld.global.u32 	%r61, [%rd8+72];
	mul.lo.s32 	%r62, %r61, %r60;
	ld.global.u32 	%r63, [%rd7+76];
	ld.global.u32 	%r64, [%rd8+76];
	mul.lo.s32 	%r65, %r64, %r63;
	ld.global.u32 	%r66, [%rd7+80];
	ld.global.u32 	%r67, [%rd8+80];
	mul.lo.s32 	%r68, %r67, %r66;
	ld.global.u32 	%r69, [%rd7+84];
	ld.global.u32 	%r70, [%rd8+84];
	mul.lo.s32 	%r71, %r70, %r69;
	ld.global.u32 	%r72, [%rd7+88];
	ld.global.u32 	%r73, [%rd8+88];
	mul.lo.s32 	%r74, %r73, %r72;
	ld.global.u32 	%r75, [%rd7+92];
	ld.global.u32 	%r76, [%rd8+92];
	mul.lo.s32 	%r77, %r76, %r75;
	ld.global.u32 	%r78, [%rd7+96];
	ld.global.u32 	%r79, [%rd8+96];
	mul.lo.s32 	%r80, %r79, %r78;
	ld.global.u32 	%r81, [%rd7+100];
	ld.global.u32 	%r82, [%rd8+100];
	mul.lo.s32 	%r83, %r82, %r81;
	ld.global.u32 	%r84, [%rd7+104];
	ld.global.u32 	%r85, [%rd8+104];
	mul.lo.s32 	%r86, %r85, %r84;
	ld.global.u32 	%r87, [%rd7+108];
	ld.global.u32 	%r88, [%rd8+108];
	mul.lo.s32 	%r89, %r88, %r87;
	ld.global.u32 	%r90, [%rd7+112];
	ld.global.u32 	%r91, [%rd8+112];
	mul.lo.s32 	%r92, %r91, %r90;
	ld.global.u32 	%r93, [%rd7+116];
	ld.global.u32 	%r94, [%rd8+116];
	mul.lo.s32 	%r95, %r94, %r93;
	ld.global.u32 	%r96, [%rd7+120];
	ld.global.u32 	%r97, [%rd8+120];
	mul.lo.s32 	%r98, %r97, %r96;
	ld.global.u32 	%r99, [%rd7+124];
	ld.global.u32 	%r100, [%rd8+124];
	mul.lo.s32 	%r101, %r100, %r99;
	cvta.to.global.u64 	%rd9, %rd1;
	add.s64 	%rd10, %rd9, %rd6;
	st.global.u32 	[%rd10], %r8;
	st.global.u32 	[%rd10+4], %r11;
	st.global.u32 	[%rd10+8], %r14;
	st.global.u32 	[%rd10+12], %r17;
	st.global.u32 	[%rd10+16], %r20;
	st.global.u32 	[%rd10+20], %r23;
	st.global.u32 	[%rd10+24], %r26;
	st.global.u32 	[%rd10+28], %r29;
	st.global.u32 	[%rd10+32], %r32;
	st.global.u32 	[%rd10+36], %r35;
	st.global.u32 	[%rd10+40], %r38;
	st.global.u32 	[%rd10+44], %r41;
	st.global.u32 	[%rd10+48], %r44;
	st.global.u32 	[%rd10+52], %r47;
	st.global.u32 	[%rd10+56], %r50;
	st.global.u32 	[%rd10+60], %r53;
	st.global.u32 	[%rd10+64], %r56;
	st.global.u32 	[%rd10+68], %r59;
	st.global.u32 	[%rd10+72], %r62;
	st.global.u32 	[%rd10+76], %r65;
	st.global.u32 	[%rd10+80], %r68;
	st.global.u32 	[%rd10+84], %r71;
	st.global.u32 	[%rd10+88], %r74;
	st.global.u32 	[%rd10+92], %r77;
	st.global.u32 	[%rd10+96], %r80;
	st.global.u32 	[%rd10+100], %r83;
	st.global.u32 	[%rd10+104], %r86;
	st.global.u32 	[%rd10+108], %r89;
	st.global.u32 	[%rd10+112], %r92;
	st.global.u32 	[%rd10+116], %r95;
	st.global.u32 	[%rd10+120], %r98;
	st.global.u32 	[%rd10+124], %r101;
	ret;

}
	// .globl	_Z7Kernel5PiS_S_
.visible .entry _Z7Kernel5PiS_S_(
	.param .u64 .ptr .align 1 _Z7Kernel5PiS_S__param_0,
	.param .u64 .ptr .align 1 _Z7Kernel5PiS_S__param_1,
	.param .u64 .ptr .align 1 _Z7Kernel5PiS_S__param_2
)
{
	.reg .b32 	%r<198>;
	.reg .b64 	%rd<11>;

	ld.param.u64 	%rd1, [_Z7Kernel5PiS_S__param_0];
	ld.param.u64 	%rd2, [_Z7Kernel5PiS_S__param_1];
	ld.param.u64 	%rd3, [_Z7Kernel5PiS_S__param_2];
	cvta.to.global.u64 	%rd4, %rd3;
	cvta.to.global.u64 	%rd5, %rd2;
	cvta.to.global.u64 	%rd6, %rd1;
	mov.u32 	%r1, %tid.x;
	mov.u32 	%r2, %ctaid.x;
	mov.u32 	%r3, %ntid.x;
	mad.lo.s32 	%r4, %r2, %r3, %r1;
	shl.b32 	%r5, %r4, 6;
	mul.wide.s32 	%rd7, %r5, 4;
	add.s64 	%rd8, %rd5, %rd7;
	ld.global.u32 	%r6, [%rd8];
	add.s64 	%rd9, %rd4, %rd7;
	ld.global.u32 	%r7, [%rd9];
	mul.lo.s32 	%r8, %r7, %r6;
	ld.global.u32 	%r9, [%rd8+4];
	ld.global.u32 	%r10, [%rd9+4];
	mul.lo.s32 	%r11, %r10, %r9;
	ld.global.u32 	%r12, [%rd8+8];
	ld.global.u32 	%r13, [%rd9+8];
	mul.lo.s32 	%r14, %r13, %r12;
	ld.global.u32 	%r15, [%rd8+12];
	ld.global.u32 	%r16, [%rd9+12];
	mul.lo.s32 	%r17, %r16, %r15;
	ld.global.u32 	%r18, [%rd8+16];
	ld.global.u32 	%r19, [%rd9+16];
	mul.lo.s32 	%r20, %r19, %r18;
	ld.global.u32 	%r21, [%rd8+20];
	ld.global.u32 	%r22, [%rd9+20];
	mul.lo.s32 	%r23, %r22, %r21;
	ld.global.u32 	%r24, [%rd8+24];
	ld.global.u32 	%r25, [%rd9+24];
	mul.lo.s32 	%r26, %r25, %r24;
	ld.global.u32 	%r27, [%rd8+28];
	ld.global.u32 	%r28, [%rd9+28];
	mul.lo.s32 	%r29, %r28, %r27;
	ld.global.u32 	%r30, [%rd8+32];
	ld.global.u32 	%r31, [%rd9+32];
	mul.lo.s32 	%r32, %r31, %r30;
	ld.global.u32 	%r33, [%rd8+36];
	ld.global.u32 	%r34, [%rd9+36];
	mul.lo.s32 	%r35, %r34, %r33;
	ld.global.u32 	%r36, [%rd8+40];
	ld.global.u32 	%r37, [%rd9+40];
	mul.lo.s32 	%r38, %r37, %r36;
	ld.global.u32 	%r39, [%rd8+44];
	ld.global.u32 	%r40, [%rd9+44];
	mul.lo.s32 	%r41, %r40, %r39;
	ld.global.u32 	%r42, [%rd8+48];
	ld.global.u32 	%r43, [%rd9+48];
	mul.lo.s32 	%r44, %r43, %r42;
	ld.global.u32 	%r45, [%rd8+52];
	ld.global.u32 	%r46, [%rd9+52];
	mul.lo.s32 	%r47, %r46, %r45;
	ld.global.u32 	%r48, [%rd8+56];
	ld.global.u32 	%r49, [%rd9+56];
	mul.lo.s32 	%r50, %r49, %r48;
	ld.global.u32 	%r51, [%rd8+60];
	ld.global.u32 	%r52, [%rd9+60];
	mul.lo.s32 	%r53, %r52, %r51;
	ld.global.u32 	%r54, [%rd8+64];
	ld.global.u32 	%r55, [%rd9+64];
	mul.lo.s32 	%r56, %r55, %r54;
	ld.global.u32 	%r57, [%rd8+68];
	ld.global.u32 	%r58, [%rd9+68];
	mul.lo.s32 	%r59, %r58, %r57;
	ld.global.u32 	%r60, [%rd8+72];
	ld.global.u32 	%r61, [%rd9+72];
	mul.lo.s32 	%r62, %r61, %r60;
	ld.global.u32 	%r63, [%rd8+76];
	ld.global.u32 	%r64, [%rd9+76];
	mul.lo.s32 	%r65, %r64, %r63;
	ld.global.u32 	%r66, [%rd8+80];
	ld.global.u32 	%r67, [%rd9+80];
	mul.lo.s32 	%r68, %r67, %r66;
	ld.global.u32 	%r69, [%rd8+84];
	ld.global.u32 	%r70, [%rd9+84];
	mul.lo.s32 	%r71, %r70, %r69;
	ld.global.u32 	%r72, [%rd8+88];
	ld.global.u32 	%r73, [%rd9+88];
	mul.lo.s32 	%r74, %r73, %r72;
	ld.global.u32 	%r75, [%rd8+92];
	ld.global.u32 	%r76, [%rd9+92];
	mul.lo.s32 	%r77, %r76, %r75;
	ld.global.u32 	%r78, [%rd8+96];
	ld.global.u32 	%r79, [%rd9+96];
	mul.lo.s32 	%r80, %r79, %r78;
	ld.global.u32 	%r81, [%rd8+100];
	ld.global.u32 	%r82, [%rd9+100];
	mul.lo.s32 	%r83, %r82, %r81;
	ld.global.u32 	%r84, [%rd8+104];
	ld.global.u32 	%r85, [%rd9+104];
	mul.lo.s32 	%r86, %r85, %r84;
	ld.global.u32 	%r87, [%rd8+108];
	ld.global.u32 	%r88, [%rd9+108];
	mul.lo.s32 	%r89, %r88, %r87;
	ld.global.u32 	%r90, [%rd8+112];
	ld.global.u32 	%r91, [%rd9+112];
	mul.lo.s32 	%r92, %r91, %r90;
	ld.global.u32 	%r93, [%rd8+116];
	ld.global.u32 	%r94, [%rd9+116];
	mul.lo.s32 	%r95, %r94, %r93;
	ld.global.u32 	%r96, [%rd8+120];
	ld.global.u32 	%r97, [%rd9+120];
	mul.lo.s32 	%r98, %r97, %r96;
	ld.global.u32 	%r99, [%rd8+124];
	ld.global.u32 	%r100, [%rd9+124];
	mul.lo.s32 	%r101, %r100, %r99;
	ld.global.u32 	%r102, [%rd8+128];
	ld.global.u32 	%r103, [%rd9+128];
	mul.lo.s32 	%r104, %r103, %r102;
	ld.global.u32 	%r105, [%rd8+132];
	ld.global.u32 	%r106, [%rd9+132];
	mul.lo.s32 	%r107, %r106, %r105;
	ld.global.u32 	%r108, [%rd8+136];
	ld.global.u32 	%r109, [%rd9+136];
	mul.lo.s32 	%r110, %r109, %r108;
	ld.global.u32 	%r111, [%rd8+140];
	ld.global.u32 	%r112, [%rd9+140];
	mul.lo.s32 	%r113, %r112, %r111;
	ld.global.u32 	%r114, [%rd8+144];
	ld.global.u32 	%r115, [%rd9+144];
	mul.lo.s32 	%r116, %r115, %r114;
	ld.global.u32 	%r117, [%rd8+148];
	ld.global.u32 	%r118, [%rd9+148];
	mul.lo.s32 	%r119, %r118, %r117;
	ld.global.u32 	%r120, [%rd8+152];
	ld.global.u32 	%r121, [%rd9+152];
	mul.lo.s32 	%r122, %r121, %r120;
	ld.global.u32 	%r123, [%rd8+156];
	ld.global.u32 	%r124, [%rd9+156];
	mul.lo.s32 	%r125, %r124, %r123;
	ld.global.u32 	%r126, [%rd8+160];
	ld.global.u32 	%r127, [%rd9+160];
	mul.lo.s32 	%r128, %r127, %r126;
	ld.global.u32 	%r129, [%rd8+164];
	ld.global.u32 	%r130, [%rd9+164];
	mul.lo.s32 	%r131, %r130, %r129;
	ld.global.u32 	%r132, [%rd8+168];
	ld.global.u32 	%r133, [%rd9+168];
	mul.lo.s32 	%r134, %r133, %r132;
	ld.global.u32 	%r135, [%rd8+172];
	ld.global.u32 	%r136, [%rd9+172];
	mul.lo.s32 	%r137, %r136, %r135;
	ld.global.u32 	%r138, [%rd8+176];
	ld.global.u32 	%r139, [%rd9+176];
	mul.lo.s32 	%r140, %r139, %r138;
	ld.global.u32 	%r141, [%rd8+180];
	ld.global.u32 	%r142, [%rd9+180];
	mul.lo.s32 	%r143, %r142, %r141;
	ld.global.u32 	%r144, [%rd8+184];
	ld.global.u32 	%r145, [%rd9+184];
	mul.lo.s32 	%r146, %r145, %r144;
	ld.global.u32 	%r147, [%rd8+188];
	ld.global.u32 	%r148, [%rd9+188];
	mul.lo.s32 	%r149, %r148, %r147;
	ld.global.u32 	%r150, [%rd8+192];
	ld.global.u32 	%r151, [%rd9+192];
	mul.lo.s32 	%r152, %r151, %r150;
	ld.global.u32 	%r153, [%rd8+196];
	ld.global.u32 	%r154, [%rd9+196];
	mul.lo.s32 	%r155, %r154, %r153;
	ld.global.u32 	%r156, [%rd8+200];
	ld.global.u32 	%r157, [%rd9+200];
	mul.lo.s32 	%r158, %r157, %r156;
	ld.global.u32 	%r159, [%rd8+204];
	ld.global.u32 	%r160, [%rd9+204];
	mul.lo.s32 	%r161, %r160, %r159;
	ld.global.u32 	%r162, [%rd8+208];
	ld.global.u32 	%r163, [%rd9+208];
	mul.lo.s32 	%r164, %r163, %r162;
	ld.global.u32 	%r165, [%rd8+212];
	ld.global.u32 	%r166, [%rd9+212];
	mul.lo.s32 	%r167, %r166, %r165;
	ld.global.u32 	%r168, [%rd8+216];
	ld.global.u32 	%r169, [%rd9+216];
	mul.lo.s32 	%r170, %r169, %r168;
	ld.global.u32 	%r171, [%rd8+220];
	ld.global.u32 	%r172, [%rd9+220];
	mul.lo.s32 	%r173, %r172, %r171;
	ld.global.u32 	%r174, [%rd8+224];
	ld.global.u32 	%r175, [%rd9+224];
	mul.lo.s32 	%r176, %r175, %r174;
	ld.global.u32 	%r177, [%rd8+228];
	ld.global.u32 	%r178, [%rd9+228];
	mul.lo.s32 	%r179, %r178, %r177;
	ld.global.u32 	%r180, [%rd8+232];
	ld.global.u32 	%r181, [%rd9+232];
	mul.lo.s32 	%r182, %r181, %r180;
	ld.global.u32 	%r183, [%rd8+236];
	ld.global.u32 	%r184, [%rd9+236];
	mul.lo.s32 	%r185, %r184, %r183;
	ld.global.u32 	%r186, [%rd8+240];
	ld.global.u32 	%r187, [%rd9+240];
	mul.lo.s32 	%r188, %r187, %r186;
	ld.global.u32 	%r189, [%rd8+244];
	ld.global.u32 	%r190, [%rd9+244];
	mul.lo.s32 	%r191, %r190, %r189;
	ld.global.u32 	%r192, [%rd8+248];
	ld.global.u32 	%r193, [%rd9+248];
	mul.lo.s32 	%r194, %r193, %r192;
	ld.global.u32 	%r195, [%rd8+252];
	ld.global.u32 	%r196, [%rd9+252];
	mul.lo.s32 	%r197, %r196, %r195;
	add.s64 	%rd10, %rd6, %rd7;
	st.global.u32 	[%rd10], %r8;
	st.global.u32 	[%rd10+4], %r11;
	st.global.u32 	[%rd10+8], %r14;
	st.global.u32 	[%rd10+12], %r17;
	st.global.u32 	[%rd10+16], %r20;
	st.global.u32 	[%rd10+20], %r23;
	st.global.u32 	[%rd10+24], %r26;
	st.global.u32 	[%rd10+28], %r29;
	st.global.u32 	[%rd10+32], %r32;
	st.global.u32 	[%rd10+36], %r35;
	st.global.u32 	[%rd10+40], %r38;
	st.global.u32 	[%rd10+44], %r41;
	st.global.u32 	[%rd10+48], %r44;
	st.global.u32 	[%rd10+52], %r47;
	st.global.u32 	[%rd10+56], %r50;
	st.global.u32 	[%rd10+60], %r53;
	st.global.u32 	[%rd10+64], %r56;
	st.global.u32 	[%rd10+68], %r59;
	st.global.u32 	[%rd10+72], %r62;
	st.global.u32 	[%rd10+76], %r65;
	st.global.u32 	[%rd10+80], %r68;
	st.global.u32 	[%rd10+84], %r71;
	st.global.u32 	[%rd10+88], %r74;
	st.global.u32 	[%rd10+92], %r77;
	st.global.u32 	[%rd10+96], %r80;
	st.global.u32 	[%rd10+100], %r83;
	st.global.u32 	[%rd10+104], %r86;
	st.global.u32 	[%rd10+108], %r89;
	st.global.u32 	[%rd10+112], %r92;
	st.global.u32 	[%rd10+116], %r95;
	st.global.u32 	[%rd10+120], %r98;
	st.global.u32 	[%rd10+124], %r101;
	st.global.u32 	[%rd10+128], %r104;
	st.global.u32 	[%rd10+132], %r107;
	st.global.u32 	[%rd10+136], %r110;
	st.global.u32 	[%rd10+140], %r113;
	st.global.u32 	[%rd10+144], %r116;
	st.global.u32 	[%rd10+148], %r119;
	st.global.u32 	[%rd10+152], %r122;
	st.global.u32 	[%rd10+156], %r125;
	st.global.u32 	[%rd10+160], %r128;
	st.global.u32 	[%rd10+164], %r131;
	st.global.u32 	[%rd10+168], %r134;
	st.global.u32 	[%rd10+172], %r137;
	st.global.u32 	[%rd10+176], %r140;
	st.global.u32 	[%rd10+180], %r143;
	st.global.u32 	[%rd10+184], %r146;
	st.global.u32 	[%rd10+188], %r149;
	st.global.u32 	[%rd10+192], %r152;
	st.global.u32 	[%rd10+196], %r155;
	st.global.u32 	[%rd10+200], %r158;
	st.global.u32 	[%rd10+204], %r161;
	st.global.u32 	[%rd10+208], %r164;
	st.global.u32 	[%rd10+212], %r167;
	st.global.u32 	[%rd10+216], %r170;
	st.global.u32 	[%rd10+220], %r173;
	st.global.u32 	[%rd10+224], %r176;
	st.global.u32 	[%rd10+228], %r179;
	st.global.u32 	[%rd10+232], %r182;
	st.global.u32 	[%rd10+236], %r185;
	st.global.u32 	[%rd10+240], %r188;
	st.global.u32 	[%rd10+244], %r191;
	st.global.u32 	[%rd10+248], %r194;
	st.global.u32 	[%rd10+252], %r197;
	ret;

}
	// .globl	_Z7Kernel6PiS_S_
.visible .entry _Z7Kernel6PiS_S_(
	.param .u64 .ptr .align 1 _Z7Kernel6PiS_S__param_0,
	.param .u64 .ptr .align 1 _Z7Kernel6PiS_S__param_1,
	.param .u64 .ptr .align 1 _Z7Kernel6PiS_S__param_2
)
.maxnreg 32
{
	.reg .b32 	%r<390>;
	.reg .b64 	%rd<11>;

	ld.param.u64 	%rd1, [_Z7Kernel6PiS_S__param_0];
	ld.param.u64 	%rd2, [_Z7Kernel6PiS_S__param_1];
	ld.param.u64 	%rd3, [_Z7Kernel6PiS_S__param_2];
	cvta.to.global.u64 	%rd4, %rd3;
	cvta.to.global.u64 	%rd5, %rd2;
	cvta.to.global.u64 	%rd6, %rd1;
	mov.u32 	%r1, %tid.x;
	mov.u32 	%r2, %ctaid.x;
	mov.u32 	%r3, %ntid.x;
	mad.lo.s32 	%r4, %r2, %r3, %r1;
	shl.b32 	%r5, %r4, 7;
	mul.wide.s32 	%rd7, %r5, 4;
	add.s64 	%rd8, %rd5, %rd7;
	ld.global.u32 	%r6, [%rd8];
	add.s64 	%rd9, %rd4, %rd7;
	ld.global.u32 	%r7, [%rd9];
	mul.lo.s32 	%r8, %r7, %r6;
	ld.global.u32 	%r9, [%rd8+4];
	ld.global.u32 	%r10, [%rd9+4];
	mul.lo.s32 	%r11, %r10, %r9;
	ld.global.u32 	%r12, [%rd8+8];
	ld.global.u32 	%r13, [%rd9+8];
	mul.lo.s32 	%r14, %r13, %r12;
	ld.global.u32 	%r15, [%rd8+12];
	ld.global.u32 	%r16, [%rd9+12];
	mul.lo.s32 	%r17, %r16, %r15;
	ld.global.u32 	%r18, [%rd8+16];
	ld.global.u32 	%r19, [%rd9+16];
	mul.lo.s32 	%r20, %r19, %r18;
	ld.global.u32 	%r21, [%rd8+20];
	ld.global.u32 	%r22, [%rd9+20];
	mul.lo.s32 	%r23, %r22, %r21;
	ld.global.u32 	%r24, [%rd8+24];
	ld.global.u32 	%r25, [%rd9+24];
	mul.lo.s32 	%r26, %r25, %r24;
	ld.global.u32 	%r27, [%rd8+28];
	ld.global.u32 	%r28, [%rd9+28];
	mul.lo.s32 	%r29, %r28, %r27;
	ld.global.u32 	%r30, [%rd8+32];
	ld.global.u32 	%r31, [%rd9+32];
	mul.lo.s32 	%r32, %r31, %r30;
	ld.global.u32 	%r33, [%rd8+36];
	ld.global.u32 	%r34, [%rd9+36];
	mul.lo.s32 	%r35, %r34, %r33;
	ld.global.u32 	%r36, [%rd8+40];
	ld.global.u32 	%r37, [%rd9+40];
	mul.lo.s32 	%r38, %r37, %r36;
	ld.global.u32 	%r39, [%rd8+44];
	ld.global.u32 	%r40, [%rd9+44];
	mul.lo.s32 	%r41, %r40, %r39;
	ld.global.u32 	%r42, [%rd8+48];
	ld.global.u32 	%r43, [%rd9+48];
	mul.lo.s32 	%r44, %r43, %r42;
	ld.global.u32 	%r45, [%rd8+52];
	ld.global.u32 	%r46, [%rd9+52];
	mul.lo.s32 	%r47, %r46, %r45;
	ld.global.u32 	%r48, [%rd8+56];
	ld.global.u32 	%r49, [%rd9+56];
	mul.lo.s32 	%r50, %r49, %r48;
	ld.global.u32 	%r51, [%rd8+60];
	ld.global.u32 	%r52, [%rd9+60];
	mul.lo.s32 	%r53, %r52, %r51;
	ld.global.u32 	%r54, [%rd8+64];
	ld.global.u32 	%r55, [%rd9+64];
	mul.lo.s32 	%r56, %r55, %r54;
	ld.global.u32 	%r57, [%rd8+68];
	ld.global.u32 	%r58, [%rd9+68];
	mul.lo.s32 	%r59, %r58, %r57;
	ld.global.u32 	%r60, [%rd8+72];
	ld.global.u32 	%r61, [%rd9+72];
	mul.lo.s32 	%r62, %r61, %r60;
	ld.global.u32 	%r63, [%rd8+76];
	ld.global.u32 	%r64, [%rd9+76];
	mul.lo.s32 	%r65, %r64, %r63;
	ld.global.u32 	%r66, [%rd8+80];
	ld.global.u32 	%r67, [%rd9+80];
	mul.lo.s32 	%r68, %r67, %r66;
	ld.global.u32 	%r69, [%rd8+84];
	ld.global.u32 	%r70, [%rd9+84];
	mul.lo.s32 	%r71, %r70, %r69;
	ld.global.u32 	%r72, [%rd8+88];
	ld.global.u32 	%r73, [%rd9+88];
	mul.lo.s32 	%r74, %r73, %r72;
	ld.global.u32 	%r75, [%rd8+92];
	ld.global.u32 	%r76, [%rd9+92];
	mul.lo.s32 	%r77, %r76, %r75;
	ld.global.u32 	%r78, [%rd8+96];
	ld.global.u32 	%r79, [%rd9+96];
	mul.lo.s32 	%r80, %r79, %r78;
	ld.global.u32 	%r81, [%rd8+100];
	ld.global.u32 	%r82, [%rd9+100];
	mul.lo.s32 	%r83, %r82, %r81;
	ld.global.u32 	%r84, [%rd8+104];
	ld.global.u32 	%r85, [%rd9+104];
	mul.lo.s32 	%r86, %r85, %r84;
	ld.global.u32 	%r87, [%rd8+108];
	ld.global.u32 	%r88, [%rd9+108];
	mul.lo.s32 	%r89, %r88, %r87;
	ld.global.u32 	%r90, [%rd8+112];
	ld.global.u32 	%r91, [%rd9+112];
	mul.lo.s32 	%r92, %r91, %r90;
	ld.global.u32 	%r93, [%rd8+116];
	ld.global.u32 	%r94, [%rd9+116];
	mul.lo.s32 	%r95, %r94, %r93;
	ld.global.u32 	%r96, [%rd8+120];
	ld.global.u32 	%r97, [%rd9+120];
	mul.lo.s32 	%r98, %r97, %r96;
	ld.global.u32 	%r99, [%rd8+124];
	ld.global.u32 	%r100, [%rd9+124];
	mul.lo.s32 	%r101, %r100, %r99;
	ld.global.u32 	%r102, [%rd8+128];
	ld.global.u32 	%r103, [%rd9+128];
	mul.lo.s32 	%r104, %r103, %r102;
	ld.global.u32 	%r105, [%rd8+132];
	ld.global.u32 	%r106, [%rd9+132];
	mul.lo.s32 	%r107, %r106, %r105;
	ld.global.u32 	%r108, [%rd8+136];
	ld.global.u32 	%r109, [%rd9+136];
	mul.lo.s32 	%r110, %r109, %r108;
	ld.global.u32 	%r111, [%rd8+140];
	ld.global.u32 	%r112, [%rd9+140];
	mul.lo.s32 	%r113, %r112, %r111;
	ld.global.u32 	%r114, [%rd8+144];
	ld.global.u32 	%r115, [%rd9+144];
	mul.lo.s32 	%r116, %r115, %r114;
	ld.global.u32 	%r117, [%rd8+148];
	ld.global.u32 	%r118, [%rd9+148];
	mul.lo.s32 	%r119, %r118, %r117;
	ld.global.u32 	%r120, [%rd8+152];
	ld.global.u32 	%r121, [%rd9+152];
	mul.lo.s32 	%r122, %r121, %r120;
	ld.global.u32 	%r123, [%rd8+156];
	ld.global.u32 	%r124, [%rd9+156];
	mul.lo.s32 	%r125, %r124, %r123;
	ld.global.u32 	%r126, [%rd8+160];
	ld.global.u32 	%r127, [%rd9+160];
	mul.lo.s32 	%r128, %r127, %r126;
	ld.global.u32 	%r129, [%rd8+164];
	ld.global.u32 	%r130, [%rd9+164];
	mul.lo.s32 	%r131, %r130, %r129;
	ld.global.u32 	%r132, [%rd8+168];
	ld.global.u32 	%r133, [%rd9+168];
	mul.lo.s32 	%r134, %r133, %r132;
	ld.global.u32 	%r135, [%rd8+172];
	ld.global.u32 	%r136, [%rd9+172];
	mul.lo.s32 	%r137, %r136, %r135;
	ld.global.u32 	%r138, [%rd8+176];
	ld.global.u32 	%r139, [%rd9+176];
	mul.lo.s32 	%r140, %r139, %r138;
	ld.global.u32 	%r141, [%rd8+180];
	ld.global.u32 	%r142, [%rd9+180];
	mul.lo.s32 	%r143, %r142, %r141;
	ld.global.u32 	%r144, [%rd8+184];
	ld.global.u32 	%r145, [%rd9+184];
	mul.lo.s32 	%r146, %r145, %r144;
	ld.global.u32 	%r147, [%rd8+188];
	ld.global.u32 	%r148, [%rd9+188];
	mul.lo.s32 	%r149, %r148, %r147;
	ld.global.u32 	%r150, [%rd8+192];
	ld.global.u32 	%r151, [%rd9+192];
	mul.lo.s32 	%r152, %r151, %r150;
	ld.global.u32 	%r153, [%rd8+196];
	ld.global.u32 	%r154, [%rd9+196];
	mul.lo.s32 	%r155, %r154, %r153;
	ld.global.u32 	%r156, [%rd8+200];
	ld.global.u32 	%r157, [%rd9+200];
	mul.lo.s32 	%r158, %r157, %r156;
	ld.global.u32 	%r159, [%rd8+204];
	ld.global.u32 	%r160, [%rd9+204];
	mul.lo.s32 	%r161, %r160, %r159;
	ld.global.u32 	%r162, [%rd8+208];
	ld.global.u32 	%r163, [%rd9+208];
	mul.lo.s32 	%r164, %r163, %r162;
	ld.global.u32 	%r165, [%rd8+212];
	ld.global.u32 	%r166, [%rd9+212];
	mul.lo.s32 	%r167, %r166, %r165;
	ld.global.u32 	%r168, [%rd8+216];
	ld.global.u32 	%r169, [%rd9+216];
	mul.lo.s32 	%r170, %r169, %r168;
	ld.global.u32 	%r171, [%rd8+220];
	ld.global.u32 	%r172, [%rd9+220];
	mul.lo.s32 	%r173, %r172, %r171;
	ld.global.u32 	%r174, [%rd8+224];
	ld.global.u32 	%r175, [%rd9+224];
	mul.lo.s32 	%r176, %r175, %r174;
	ld.global.u32 	%r177, [%rd8+228];
	ld.global.u32 	%r178, [%rd9+228];
	mul.lo.s32 	%r179, %r178, %r177;
	ld.global.u32 	%r180, [%rd8+232];
	ld.global.u32 	%r181, [%rd9+232];
	mul.lo.s32 	%r182, %r181, %r180;
	ld.global.u32 	%r183, [%rd8+236];
	ld.global.u32 	%r184, [%rd9+236];
	mul.lo.s32 	%r185, %r184, %r183;
	ld.global.u32 	%r186, [%rd8+240];
	ld.global.u32 	%r187, [%rd9+240];
	mul.lo.s32 	%r188, %r187, %r186;
	ld.global.u32 	%r189, [%rd8+244];
	ld.global.u32 	%r190, [%rd9+244];
	mul.lo.s32 	%r191, %r190, %r189;
	ld.global.u32 	%r192, [%rd8+248];
	ld.global.u32 	%r193, [%rd9+248];
	mul.lo.s32 	%r194, %r193, %r192;
	ld.global.u32 	%r195, [%rd8+252];
	ld.global.u32 	%r196, [%rd9+252];
	mul.lo.s32 	%r197, %r196, %r195;
	ld.global.u32 	%r198, [%rd8+256];
	ld.global.u32 	%r199, [%rd9+256];
	mul.lo.s32 	%r200, %r199, %r198;
	ld.global.u32 	%r201, [%rd8+260];
	ld.global.u32 	%r202, [%rd9+260];
	mul.lo.s32 	%r203, %r202, %r201;
	ld.global.u32 	%r204, [%rd8+264];
	ld.global.u32 	%r205, [%rd9+264];
	mul.lo.s32 	%r206, %r205, %r204;
	ld.global.u32 	%r207, [%rd8+268];
	ld.global.u32 	%r208, [%rd9+268];
	mul.lo.s32 	%r209, %r208, %r207;
	ld.global.u32 	%r210, [%rd8+272];
	ld.global.u32 	%r211, [%rd9+272];
	mul.lo.s32 	%r212, %r211, %r210;
	ld.global.u32 	%r213, [%rd8+276];
	ld.global.u32 	%r214, [%rd9+276];
	mul.lo.s32 	%r215, %r214, %r213;
	ld.global.u32 	%r216, [%rd8+280];
	ld.global.u32 	%r217, [%rd9+280];
	mul.lo.s32 	%r218, %r217, %r216;
	ld.global.u32 	%r219, [%rd8+284];
	ld.global.u32 	%r220, [%rd9+284];
	mul.lo.s32 	%r221, %r220, %r219;
	ld.global.u32 	%r222, [%rd8+288];
	ld.global.u32 	%r223, [%rd9+288];
	mul.lo.s32 	%r224, %r223, %r222;
	ld.global.u32 	%r225, [%rd8+292];
	ld.global.u32 	%r226, [%rd9+292];
	mul.lo.s32 	%r227, %r226, %r225;
	ld.global.u32 	%r228, [%rd8+296];
	ld.global.u32 	%r229, [%rd9+296];
	mul.lo.s32 	%r230, %r229, %r228;
	ld.global.u32 	%r231, [%rd8+300];
	ld.global.u32 	%r232, [%rd9+300];
	mul.lo.s32 	%r233, %r232, %r231;
	ld.global.u32 	%r234, [%rd8+304];
	ld.global.u32 	%r235, [%rd9+304];
	mul.lo.s32 	%r236, %r235, %r234;
	ld.global.u32 	%r237, [%rd8+308];
	ld.global.u32 	%r238, [%rd9+308];
	mul.lo.s32 	%r239, %r238, %r237;
	ld.global.u32 	%r240, [%rd8+312];
	ld.global.u32 	%r241, [%rd9+312];
	mul.lo.s32 	%r242, %r241, %r240;
	ld.global.u32 	%r243, [%rd8+316];
	ld.global.u32 	%r244, [%rd9+316];
	mul.lo.s32 	%r245, %r244, %r243;
	ld.global.u32 	%r246, [%rd8+320];
	ld.global.u32 	%r247, [%rd9+320];
	mul.lo.s32 	%r248, %r247, %r246;
	ld.global.u32 	%r249, [%rd8+324];
	ld.global.u32 	%r250, [%rd9+324];
	mul.lo.s32 	%r251, %r250, %r249;
	ld.global.u32 	%r252, [%rd8+328];
	ld.global.u32 	%r253, [%rd9+328];
	mul.lo.s32 	%r254, %r253, %r252;
	ld.global.u32 	%r255, [%rd8+332];
	ld.global.u32 	%r256, [%rd9+332];
	mul.lo.s32 	%r257, %r256, %r255;
	ld.global.u32 	%r258, [%rd8+336];
	ld.global.u32 	%r259, [%rd9+336];
	mul.lo.s32 	%r260, %r259, %r258;
	ld.global.u32 	%r261, [%rd8+340];
	ld.global.u32 	%r262, [%rd9+340];
	mul.lo.s32 	%r263, %r262, %r261;
	ld.global.u32 	%r264, [%rd8+344];
	ld.global.u32 	%r265, [%rd9+344];
	mul.lo.s32 	%r266, %r265, %r264;
	ld.global.u32 	%r267, [%rd8+348];
	ld.global.u32 	%r268, [%rd9+348];
	mul.lo.s32 	%r269, %r268, %r267;
	ld.global.u32 	%r270, [%rd8+352];
	ld.global.u32 	%r271, [%rd9+352];
	mul.lo.s32 	%r272, %r271, %r270;
	ld.global.u32 	%r273, [%rd8+356];
	ld.global.u32 	%r274, [%rd9+356];
	mul.lo.s32 	%r275, %r274, %r273;
	ld.global.u32 	%r276, [%rd8+360];
	ld.global.u32 	%r277, [%rd9+360];
	mul.lo.s32 	%r278, %r277, %r276;
	ld.global.u32 	%r279, [%rd8+364];
	ld.global.u32 	%r280, [%rd9+364];
	mul.lo.s32 	%r281, %r280, %r279;
	ld.global.u32 	%r282, [%rd8+368];
	ld.global.u32 	%r283, [%rd9+368];
	mul.lo.s32 	%r284, %r283, %r282;
	ld.global.u32 	%r285, [%rd8+372];
	ld.global.u32 	%r286, [%rd9+372];
	mul.lo.s32 	%r287, %r286, %r285;
	ld.global.u32 	%r288, [%rd8+376];
	ld.global.u32 	%r289, [%rd9+376];
	mul.lo.s32 	%r290, %r289, %r288;
	ld.global.u32 	%r291, [%rd8+380];
	ld.global.u32 	%r292, [%rd9+380];
	mul.lo.s32 	%r293, %r292, %r291;
	ld.global.u32 	%r294, [%rd8+384];
	ld.global.u32 	%r295, [%rd9+384];
	mul.lo.s32 	%r296, %r295, %r294;
	ld.global.u32 	%r297, [%rd8+388];
	ld.global.u32 	%r298, [%rd9+388];
	mul.lo.s32 	%r299, %r298, %r297;
	ld.global.u32 	%r300, [%rd8+392];
	ld.global.u32 	%r301, [%rd9+392];
	mul.lo.s32 	%r302, %r301, %r300;
	ld.global.u32 	%r303, [%rd8+396];
	ld.global.u32 	%r304, [%rd9+396];
	mul.lo.s32 	%r305, %r304, %r303;
	ld.global.u32 	%r306, [%rd8+400];
	ld.global.u32 	%r307, [%rd9+400];
	mul.lo.s32 	%r308, %r307, %r306;
	ld.global.u32 	%r309, [%rd8+404];
	ld.global.u32 	%r310, [%rd9+404];
	mul.lo.s32 	%r311, %r310, %r309;
	ld.global.u32 	%r312, [%rd8+408];
	ld.global.u32 	%r313, [%rd9+408];
	mul.lo.s32 	%r314, %r313, %r312;
	ld.global.u32 	%r315, [%rd8+412];
	ld.global.u32 	%r316, [%rd9+412];
	mul.lo.s32 	%r317, %r316, %r315;
	ld.global.u32 	%r318, [%rd8+416];
	ld.global.u32 	%r319, [%rd9+416];
	mul.lo.s32 	%r320, %r319, %r318;
	ld.global.u32 	%r321, [%rd8+420];
	ld.global.u32 	%r322, [%rd9+420];
	mul.lo.s32 	%r323, %r322, %r321;
	ld.global.u32 	%r324, [%rd8+424];
	ld.global.u32 	%r325, [%rd9+424];
	mul.lo.s32 	%r326, %r325, %r324;
	ld.global.u32 	%r327, [%rd8+428];
	ld.global.u32 	%r328, [%rd9+428];
	mul.lo.s32 	%r329, %r328, %r327;
	ld.global.u32 	%r330, [%rd8+432];
	ld.global.u32 	%r331, [%rd9+432];
	mul.lo.s32 	%r332, %r331, %r330;
	ld.global.u32 	%r333, [%rd8+436];
	ld.global.u32 	%r334, [%rd9+436];
	mul.lo.s32 	%r335, %r334, %r333;
	ld.global.u32 	%r336, [%rd8+440];
	ld.global.u32 	%r337, [%rd9+440];
	mul.lo.s32 	%r338, %r337, %r336;
	ld.global.u32 	%r339, [%rd8+444];
	ld.global.u32 	%r340, [%rd9+444];
	mul.lo.s32 	%r341, %r340, %r339;
	ld.global.u32 	%r342, [%rd8+448];
	ld.global.u32 	%r343, [%rd9+448];
	mul.lo.s32 	%r344, %r343, %r342;
	ld.global.u32 	%r345, [%rd8+452];
	ld.global.u32 	%r346, [%rd9+452];
	mul.lo.s32 	%r347, %r346, %r345;
	ld.global.u32 	%r348, [%rd8+456];
	ld.global.u32 	%r349, [%rd9+456];
	mul.lo.s32 	%r350, %r349, %r348;
	ld.global.u32 	%r351, [%rd8+460];
	ld.global.u32 	%r352, [%rd9+460];
	mul.lo.s32 	%r353, %r352, %r351;
	ld.global.u32 	%r354, [%rd8+464];
	ld.global.u32 	%r355, [%rd9+464];
	mul.lo.s32 	%r356, %r355, %r354;
	ld.global.u32 	%r357, [%rd8+468];
	ld.global.u32 	%r358, [%rd9+468];
	mul.lo.s32 	%r359, %r358, %r357;
	ld.global.u32 	%r360, [%rd8+472];
	ld.global.u32 	%r361, [%rd9+472];
	mul.lo.s32 	%r362, %r361, %r360;
	ld.global.u32 	%r363, [%rd8+476];
	ld.global.u32 	%r364, [%rd9+476];
	mul.lo.s32 	%r365, %r364, %r363;
	ld.global.u32 	%r366, [%rd8+480];
	ld.global.u32 	%r367, [%rd9+480];
	mul.lo.s32 	%r368, %r367, %r366;
	ld.global.u32 	%r369, [%rd8+484];
	ld.global.u32 	%r370, [%rd9+484];
	mul.lo.s32 	%r371, %r370, %r369;
	ld.global.u32 	%r372, [%rd8+488];
	ld.global.u32 	%r373, [%rd9+488];
	mul.lo.s32 	%r374, %r373, %r372;
	ld.global.u32 	%r375, [%rd8+492];
	ld.global.u32 	%r376, [%rd9+492];
	mul.lo.s32 	%r377, %r376, %r375;
	ld.global.u32 	%r378, [%rd8+496];
	ld.global.u32 	%r379, [%rd9+496];
	mul.lo.s32 	%r380, %r379, %r378;
	ld.global.u32 	%r381, [%rd8+500];
	ld.global.u32 	%r382, [%rd9+500];
	mul.lo.s32 	%r383, %r382, %r381;
	ld.global.u32 	%r384, [%rd8+504];
	ld.global.u32 	%r385, [%rd9+504];
	mul.lo.s32 	%r386, %r385, %r384;
	ld.global.u32 	%r387, [%rd8+508];
	ld.global.u32 	%r388, [%rd9+508];
	mul.lo.s32 	%r389, %r388, %r387;
	add.s64 	%rd10, %rd6, %rd7;
	st.global.u32 	[%rd10], %r8;
	st.global.u32 	[%rd10+4], %r11;
	st.global.u32 	[%rd10+8], %r14;
	st.global.u32 	[%rd10+12], %r17;
	st.global.u32 	[%rd10+16], %r20;
	st.global.u32 	[%rd10+20], %r23;
	st.global.u32 	[%rd10+24], %r26;
	st.global.u32 	[%rd10+28], %r29;
	st.global.u32 	[%rd10+32], %r32;
	st.global.u32 	[%rd10+36], %r35;
	st.global.u32 	[%rd10+40], %r38;
	st.global.u32 	[%rd10+44], %r41;
	st.global.u32 	[%rd10+48], %r44;
	st.global.u32 	[%rd10+52], %r47;
	st.global.u32 	[%rd10+56], %r50;
	st.global.u32 	[%rd10+60], %r53;
	st.global.u32 	[%rd10+64], %r56;
	st.global.u32 	[%rd10+68], %r59;
	st.global.u32 	[%rd10+72], %r62;
	st.global.u32 	[%rd10+76], %r65;
	st.global.u32 	[%rd10+80], %r68;
	st.global.u32 	[%rd10+84], %r71;
	st.global.u32 	[%rd10+88], %r74;
	st.global.u32 	[%rd10+92], %r77;
	st.global.u32 	[%rd10+96], %r80;
	st.global.u32 	[%rd10+100], %r83;
	st.global.u32 	[%rd10+104], %r86;
	st.global.u32 	[%rd10+108], %r89;
	st.global.u32 	[%rd10+112], %r92;
	st.global.u32 	[%rd10+116], %r95;
	st.global.u32 	[%rd10+120], %r98;
	st.global.u32 	[%rd10+124], %r101;
	st.global.u32 	[%rd10+128], %r104;
	st.global.u32 	[%rd10+132], %r107;
	st.global.u32 	[%rd10+136], %r110;
	st.global.u32 	[%rd10+140], %r113;
	st.global.u32 	[%rd10+144], %r116;
	st.global.u32 	[%rd10+148], %r119;
	st.global.u32 	[%rd10+152], %r122;
	st.global.u32 	[%rd10+156], %r125;
	st.global.u32 	[%rd10+160], %r128;
	st.global.u32 	[%rd10+164], %r131;
	st.global.u32 	[%rd10+168], %r134;
	st.global.u32 	[%rd10+172], %r137;
	st.global.u32 	[%rd10+176], %r140;
	st.global.u32 	[%rd10+180], %r143;
	st.global.u32 	[%rd10+184], %r146;
	st.global.u32 	[%rd10+188], %r149;
	st.global.u32 	[%rd10+192], %r152;
	st.global.u32 	[%rd10+196], %r155;
	st.global.u32 	[%rd10+200], %r158;
	st.global.u32 	[%rd10+204], %r161;
	st.global.u32 	[%rd10+208], %r164;
	st.global.u32 	[%rd10+212], %r167;
	st.global.u32 	[%rd10+216], %r170;
	st.global.u32 	[%rd10+220], %r173;
	st.global.u32 	[%rd10+224], %r176;
	st.global.u32 	[%rd10+228], %r179;
	st.global.u32 	[%rd10+232], %r182;
	st.global.u32 	[%rd10+236], %r185;
	st.global.u32 	[%rd10+240], %r188;
	st.global.u32 	[%rd10+244], %r191;
	st.global.u32 	[%rd10+248], %r194;
	st.global.u32 	[%rd10+252], %r197;
	st.global.u32 	[%rd10+256], %r200;
	st.global.u32 	[%rd10+260], %r203;
	st.global.u32 	[%rd10+264], %r206;
	st.global.u32 	[%rd10+268], %r209;
	st.global.u32 	[%rd10+272], %r212;
	st.global.u32 	[%rd10+276], %r215;
	st.global.u32 	[%rd10+280], %r218;
	st.global.u32 	[%rd10+284], %r221;
	st.global.u32 	[%rd10+288], %r224;
	st.global.u32 	[%rd10+292], %r227;
	st.global.u32 	[%rd10+296], %r230;
	st.global.u32 	[%rd10+300], %r233;
	st.global.u32 	[%rd10+304], %r236;
	st.global.u32 	[%rd10+308], %r239;
	st.global.u32 	[%rd10+312], %r242;
	st.global.u32 	[%rd10+316], %r245;
	st.global.u32 	[%rd10+320], %r248;
	st.global.u32 	[%rd10+324], %r251;
	st.global.u32 	[%rd10+328], %r254;
	st.global.u32 	[%rd10+332], %r257;
	st.global.u32 	[%rd10+336], %r260;
	st.global.u32 	[%rd10+340], %r263;
	st.global.u32 	[%rd10+344], %r266;
	st.global.u32 	[%rd10+348], %r269;
	st.global.u32 	[%rd10+352], %r272;
	st.global.u32 	[%rd10+356], %r275;
	st.global.u32 	[%rd10+360], %r278;
	st.global.u32 	[%rd10+364], %r281;
	st.global.u32 	[%rd10+368], %r284;
	st.global.u32 	[%rd10+372], %r287;
	st.global.u32 	[%rd10+376], %r290;
	st.global.u32 	[%rd10+380], %r293;
	st.global.u32 	[%rd10+384], %r296;
	st.global.u32 	[%rd10+388], %r299;
	st.global.u32 	[%rd10+392], %r302;
	st.global.u32 	[%rd10+396], %r305;
	st.global.u32 	[%rd10+400], %r308;
	st.global.u32 	[%rd10+404], %r311;
	st.global.u32 	[%rd10+408], %r314;
	st.global.u32 	[%rd10+412], %r317;
	st.global.u32 	[%rd10+416], %r320;
	st.global.u32 	[%rd10+420], %r323;
	st.global.u32 	[%rd10+424], %r326;
	st.global.u32 	[%rd10+428], %r329;
	st.global.u32 	[%rd10+432], %r332;
	st.global.u32 	[%rd10+436], %r335;
	st.global.u32 	[%rd10+440], %r338;
	st.global.u32 	[%rd10+444], %r341;
	st.global.u32 	[%rd10+448], %r344;
	st.global.u32 	[%rd10+452], %r347;
	st.global.u32 	[%rd10+456], %r350;
	st.global.u32 	[%rd10+460], %r353;
	st.global.u32 	[%rd10+464], %r356;
	st.global.u32 	[%rd10+468], %r359;
	st.global.u32 	[%rd10+472], %r362;
	st.global.u32 	[%rd10+476], %r365;
	st.global.u32 	[%rd10+480], %r368;
	st.global.u32 	[%rd10+484], %r371;
	st.global.u32 	[%rd10+488], %r374;
	st.global.u32 	[%rd10+492], %r377;
	st.global.u32 	[%rd10+496], %r380;
	st.global.u32 	[%rd10+500], %r383;
	st.global.u32 	[%rd10+504], %r386;
	st.global.u32 	[%rd10+508], %r389;
	ret;

}


// ===== COMPILED SASS (sm_100) =====

	.target	sm_100

	.elftype	@"ET_EXEC"


//--------------------- .note.nv.tkinfo           --------------------------
	.section	.note.nv.tkinfo,"",@"SHT_NOTE"
	.sectionflags	@"SHF_NOTE_NV_TKINFO"
	.tkinfo
        /*0018*/ 	.word	0x00000002
        /*0030*/ 	.string	""
        /*0030*/ 	.string	"ptxas"
        /*0030*/ 	.string	"Cuda compilation tools, release 13.0, V13.0.88"
        /*0030*/ 	.string	"Build cuda_13.0.r13.0/compiler.36424714_0"
        /*0030*/ 	.string	"-arch sm_100 -m 64 "



//--------------------- .note.nv.cuinfo           --------------------------
	.section	.note.nv.cuinfo,"",@"SHT_NOTE"
	.sectionflags	@"SHF_NOTE_NV_CUINFO"
        /*0018*/ 	.short	0x0002
        /*001a*/ 	.short	0x0064
        /*001c*/ 	.short	0x0082
	.zero		2


//--------------------- .nv.info                  --------------------------
	.section	.nv.info,"",@"SHT_CUDA_INFO"
	.align	4


	//----- nvinfo : EIATTR_REGCOUNT
	.align		4
        /*0000*/ 	.byte	0x04, 0x2f
        /*0002*/ 	.short	(.L_1 - .L_0)
	.align		4
.L_0:
        /*0004*/ 	.word	index@(_Z7Kernel1PiS_S_)
        /*0008*/ 	.word	0x0000000c


	//----- nvinfo : EIATTR_FRAME_SIZE
	.align		4
.L_1:
        /*000c*/ 	.byte	0x04, 0x11
        /*000e*/ 	.short	(.L_3 - .L_2)
	.align		4
.L_2:
        /*0010*/ 	.word	index@(_Z7Kernel1PiS_S_)
        /*0014*/ 	.word	0x00000000


	//----- nvinfo : EIATTR_REGCOUNT
	.align		4
.L_3:
        /*0018*/ 	.byte	0x04, 0x2f
        /*001a*/ 	.short	(.L_5 - .L_4)
	.align		4
.L_4:
        /*001c*/ 	.word	index@(_Z7Kernel2PiS_S_)
        /*0020*/ 	.word	0x0000000e


	//----- nvinfo : EIATTR_FRAME_SIZE
	.align		4
.L_5:
        /*0024*/ 	.byte	0x04, 0x11
        /*0026*/ 	.short	(.L_7 - .L_6)
	.align		4
.L_6:
        /*0028*/ 	.word	index@(_Z7Kernel2PiS_S_)
        /*002c*/ 	.word	0x00000000


	//----- nvinfo : EIATTR_REGCOUNT
	.align		4
.L_7:
        /*0030*/ 	.byte	0x04, 0x2f
        /*0032*/ 	.short	(.L_9 - .L_8)
	.align		4
.L_8:
        /*0034*/ 	.word	index@(_Z7Kernel3PiS_S_)
        /*0038*/ 	.word	0x00000020


	//----- nvinfo : EIATTR_FRAME_SIZE
	.align		4
.L_9:
        /*003c*/ 	.byte	0x04, 0x11
        /*003e*/ 	.short	(.L_11 - .L_10)
	.align		4
.L_10:
        /*0040*/ 	.word	index@(_Z7Kernel3PiS_S_)
        /*0044*/ 	.word	0x00000000


	//----- nvinfo : EIATTR_REGCOUNT
	.align		4
.L_11:
        /*0048*/ 	.byte	0x04, 0x2f
        /*004a*/ 	.short	(.L_13 - .L_12)
	.align		4
.L_12:
        /*004c*/ 	.word	index@(_Z7Kernel4PiS_S_)
        /*0050*/ 	.word	0x00000028


	//----- nvinfo : EIATTR_FRAME_SIZE
	.align		4
.L_13:
        /*0054*/ 	.byte	0x04, 0x11
        /*0056*/ 	.short	(.L_15 - .L_14)
	.align		4
.L_14:
        /*0058*/ 	.word	index@(_Z7Kernel4PiS_S_)
        /*005c*/ 	.word	0x00000000


	//----- nvinfo : EIATTR_REGCOUNT
	.align		4
.L_15:
        /*0060*/ 	.byte	0x04, 0x2f
        /*0062*/ 	.short	(.L_17 - .L_16)
	.align		4
.L_16:
        /*0064*/ 	.word	index@(_Z7Kernel5PiS_S_)
        /*0068*/ 	.word	0x00000048


	//----- nvinfo : EIATTR_FRAME_SIZE
	.align		4
.L_17:
        /*006c*/ 	.byte	0x04, 0x11
        /*006e*/ 	.short	(.L_19 - .L_18)
	.align		4
.L_18:
        /*0070*/ 	.word	index@(_Z7Kernel5PiS_S_)
        /*0074*/ 	.word	0x00000000


	//----- nvinfo : EIATTR_REGCOUNT
	.align		4
.L_19:
        /*0078*/ 	.byte	0x04, 0x2f
        /*007a*/ 	.short	(.L_21 - .L_20)
	.align		4
.L_20:
        /*007c*/ 	.word	index@(_Z7Kernel6PiS_S_)
        /*0080*/ 	.word	0x00000020


	//----- nvinfo : EIATTR_FRAME_SIZE
	.align		4
.L_21:
        /*0084*/ 	.byte	0x04, 0x11
        /*0086*/ 	.short	(.L_23 - .L_22)
	.align		4
.L_22:
        /*0088*/ 	.word	index@(_Z7Kernel6PiS_S_)
        /*008c*/ 	.word	0x00000400


	//----- nvinfo : EIATTR_MIN_STACK_SIZE
	.align		4
.L_23:
        /*0090*/ 	.byte	0x04, 0x12
        /*0092*/ 	.short	(.L_25 - .L_24)
	.align		4
.L_24:
        /*0094*/ 	.word	index@(_Z7Kernel6PiS_S_)
        /*0098*/ 	.word	0x00000400


	//----- nvinfo : EIATTR_MIN_STACK_SIZE
	.align		4
.L_25:
        /*009c*/ 	.byte	0x04, 0x12
        /*009e*/ 	.short	(.L_27 - .L_26)
	.align		4
.L_26:
        /*00a0*/ 	.word	index@(_Z7Kernel5PiS_S_)
        /*00a4*/ 	.word	0x00000000


	//----- nvinfo : EIATTR_MIN_STACK_SIZE
	.align		4
.L_27:
        /*00a8*/ 	.byte	0x04, 0x12
        /*00aa*/ 	.short	(.L_29 - .L_28)
	.align		4
.L_28:
        /*00ac*/ 	.word	index@(_Z7Kernel4PiS_S_)
        /*00b0*/ 	.word	0x00000000


	//----- nvinfo : EIATTR_MIN_STACK_SIZE
	.align		4
.L_29:
        /*00b4*/ 	.byte	0x04, 0x12
        /*00b6*/ 	.short	(.L_31 - .L_30)
	.align		4
.L_30:
        /*00b8*/ 	.word	index@(_Z7Kernel3PiS_S_)
        /*00bc*/ 	.word	0x00000000


	//----- nvinfo : EIATTR_MIN_STACK_SIZE
	.align		4
.L_31:
        /*00c0*/ 	.byte	0x04, 0x12
        /*00c2*/ 	.short	(.L_33 - .L_32)
	.align		4
.L_32:
        /*00c4*/ 	.word	index@(_Z7Kernel2PiS_S_)
        /*00c8*/ 	.word	0x00000000


	//----- nvinfo : EIATTR_MIN_STACK_SIZE
	.align		4
.L_33:
        /*00cc*/ 	.byte	0x04, 0x12
        /*00ce*/ 	.short	(.L_35 - .L_34)
	.align		4
.L_34:
        /*00d0*/ 	.word	index@(_Z7Kernel1PiS_S_)
        /*00d4*/ 	.word	0x00000000
.L_35:


//--------------------- .nv.compat                --------------------------
	.section	.nv.compat,"",@"SHT_CUDA_COMPAT_INFO"
	.align	4
        /*0000*/ 	.byte	0x02, 0x09, 0x00, 0x00, 0x02, 0x02, 0x01, 0x00, 0x02, 0x05, 0x05, 0x00, 0x03, 0x07, 0x01, 0x01
        /*0010*/ 	.byte	0x02, 0x03, 0x00, 0x00, 0x02, 0x06, 0x01, 0x00, 0x04, 0x0b, 0x08, 0x00, 0x09, 0x00, 0x00, 0x00
        /*0020*/ 	.byte	0x00, 0x00, 0x00, 0x00


//--------------------- .nv.info._Z7Kernel6PiS_S_ --------------------------
	.section	.nv.info._Z7Kernel6PiS_S_,"",@"SHT_CUDA_INFO"
	.sectionflags	@""
	.align	4


	//----- nvinfo : EIATTR_CUDA_API_VERSION
	.align		4
        /*0000*/ 	.byte	0x04, 0x37
        /*0002*/ 	.short	(.L_37 - .L_36)
.L_36:
        /*0004*/ 	.word	0x00000082


	//----- nvinfo : EIATTR_KPARAM_INFO
	.align		4
.L_37:
        /*0008*/ 	.byte	0x04, 0x17
        /*000a*/ 	.short	(.L_39 - .L_38)
.L_38:
        /*000c*/ 	.word	0x00000000
        /*0010*/ 	.short	0x0002
        /*0012*/ 	.short	0x0010
        /*0014*/ 	.byte	0x00, 0xf5, 0x21, 0x00


	//----- nvinfo : EIATTR_KPARAM_INFO
	.align		4
.L_39:
        /*0018*/ 	.byte	0x04, 0x17
        /*001a*/ 	.short	(.L_41 - .L_40)
.L_40:
        /*001c*/ 	.word	0x00000000
        /*0020*/ 	.short	0x0001
        /*0022*/ 	.short	0x0008
        /*0024*/ 	.byte	0x00, 0xf5, 0x21, 0x00


	//----- nvinfo : EIATTR_KPARAM_INFO
	.align		4
.L_41:
        /*0028*/ 	.byte	0x04, 0x17
        /*002a*/ 	.short	(.L_43 - .L_42)
.L_42:
        /*002c*/ 	.word	0x00000000
        /*0030*/ 	.short	0x0000
        /*0032*/ 	.short	0x0000
        /*0034*/ 	.byte	0x00, 0xf5, 0x21, 0x00


	//----- nvinfo : EIATTR_SPARSE_MMA_MASK
	.align		4
.L_43:
        /*0038*/ 	.byte	0x03, 0x50
        /*003a*/ 	.short	0x0000


	//----- nvinfo : EIATTR_MAXREG_COUNT
	.align		4
        /*003c*/ 	.byte	0x03, 0x1b
        /*003e*/ 	.short	0x0020


	//----- nvinfo : EIATTR_ANNOTATIONS
	.align		4
        /*0040*/ 	.byte	0x04, 0x55
        /*0042*/ 	.short	(.L_45 - .L_44)


	//   ....[0]....
.L_44:
        /*0044*/ 	.word	0x00000001
        /*0048*/ 	.byte	0xb0, 0x00, 0x00, 0x00, 0x01, 0x00, 0x00, 0x00, 0x60, 0x02, 0x00, 0x00, 0x01, 0x00, 0x00, 0x00
        /* <DEDUP_REMOVED lines=368> */
        /*1758*/ 	.byte	0xd0, 0x4d, 0x00, 0x00, 0x01, 0x00, 0x00, 0x00, 0xe0, 0x4d, 0x00, 0x00


	//----- nvinfo : EIATTR_MERCURY_ISA_VERSION
	.align		4
.L_45:
        /*1764*/ 	.byte	0x03, 0x5f
        /*1766*/ 	.short	0x0101


	//----- nvinfo : EIATTR_VRC_CTA_INIT_COUNT
	.align		4
        /*1768*/ 	.byte	0x02, 0x4a
	.zero		1
	.zero		1


	//----- nvinfo : EIATTR_EXIT_INSTR_OFFSETS
	.align		4
        /*176c*/ 	.byte	0x04, 0x1c
        /*176e*/ 	.short	(.L_47 - .L_46)


	//   ....[0]....
.L_46:
        /*1770*/ 	.word	0x00004fa0


	//----- nvinfo : EIATTR_CBANK_PARAM_SIZE
	.align		4
.L_47:
        /*1774*/ 	.byte	0x03, 0x19
        /*1776*/ 	.short	0x0018


	//----- nvinfo : EIATTR_PARAM_CBANK
	.align		4
        /*1778*/ 	.byte	0x04, 0x0a
        /*177a*/ 	.short	(.L_49 - .L_48)
	.align		4
.L_48:
        /*177c*/ 	.word	index@(.nv.constant0._Z7Kernel6PiS_S_)
        /*1780*/ 	.short	0x0380
        /*1782*/ 	.short	0x0018


	//----- nvinfo : EIATTR_SW_WAR
	.align		4
.L_49:
        /*1784*/ 	.byte	0x04, 0x36
        /*1786*/ 	.short	(.L_51 - .L_50)
.L_50:
        /*1788*/ 	.word	0x00000008
.L_51:


//--------------------- .nv.info._Z7Kernel5PiS_S_ --------------------------
	.section	.nv.info._Z7Kernel5PiS_S_,"",@"SHT_CUDA_INFO"
	.sectionflags	@""
	.align	4


	//----- nvinfo : EIATTR_CUDA_API_VERSION
	.align		4
        /*0000*/ 	.byte	0x04, 0x37
        /*0002*/ 	.short	(.L_53 - .L_52)
.L_52:
        /*0004*/ 	.word	0x00000082


	//----- nvinfo : EIATTR_KPARAM_INFO
	.align		4
.L_53:
        /*0008*/ 	.byte	0x04, 0x17
        /*000a*/ 	.short	(.L_55 - .L_54)
.L_54:
        /*000c*/ 	.word	0x00000000
        /*0010*/ 	.short	0x0002
        /*0012*/ 	.short	0x0010
        /*0014*/ 	.byte	0x00, 0xf5, 0x21, 0x00


	//----- nvinfo : EIATTR_KPARAM_INFO
	.align		4
.L_55:
        /*0018*/ 	.byte	0x04, 0x17
        /*001a*/ 	.short	(.L_57 - .L_56)
.L_56:
        /*001c*/ 	.word	0x00000000
        /*0020*/ 	.short	0x0001
        /*0022*/ 	.short	0x0008
        /*0024*/ 	.byte	0x00, 0xf5, 0x21, 0x00


	//----- nvinfo : EIATTR_KPARAM_INFO
	.align		4
.L_57:
        /*0028*/ 	.byte	0x04, 0x17
        /*002a*/ 	.short	(.L_59 - .L_58)
.L_58:
        /*002c*/ 	.word	0x00000000
        /*0030*/ 	.short	0x0000
        /*0032*/ 	.short	0x0000
        /*0034*/ 	.byte	0x00, 0xf5, 0x21, 0x00


	//----- nvinfo : EIATTR_SPARSE_MMA_MASK
	.align		4
.L_59:
        /*0038*/ 	.byte	0x03, 0x50
        /*003a*/ 	.short	0x0000


	//----- nvinfo : EIATTR_MAXREG_COUNT
	.align		4
        /*003c*/ 	.byte	0x03, 0x1b
        /*003e*/ 	.short	0x00ff


	//----- nvinfo : EIATTR_MERCURY_ISA_VERSION
	.align		4
        /*0040*/ 	.byte	0x03, 0x5f
        /*0042*/ 	.short	0x0101


	//----- nvinfo : EIATTR_VRC_CTA_INIT_COUNT
	.align		4
        /*0044*/ 	.byte	0x02, 0x4a
	.zero		1
	.zero		1


	//----- nvinfo : EIATTR_EXIT_INSTR_OFFSETS
	.align		4
        /*0048*/ 	.byte	0x04, 0x1c
        /*004a*/ 	.short	(.L_61 - .L_60)


	//   ....[0]....
.L_60:
        /*004c*/ 	.word	0x000010d0


	//----- nvinfo : EIATTR_CBANK_PARAM_SIZE
	.align		4
.L_61:
        /*0050*/ 	.byte	0x03, 0x19
        /*0052*/ 	.short	0x0018


	//----- nvinfo : EIATTR_PARAM_CBANK
	.align		4
        /*0054*/ 	.byte	0x04, 0x0a
        /*0056*/ 	.short	(.L_63 - .L_62)
	.align		4
.L_62:
        /*0058*/ 	.word	index@(.nv.constant0._Z7Kernel5PiS_S_)
        /*005c*/ 	.short	0x0380
        /*005e*/ 	.short	0x0018


	//----- nvinfo : EIATTR_SW_WAR
	.align		4
.L_63:
        /*0060*/ 	.byte	0x04, 0x36
        /*0062*/ 	.short	(.L_65 - .L_64)
.L_64:
        /*0064*/ 	.word	0x00000008
.L_65:


//--------------------- .nv.info._Z7Kernel4PiS_S_ --------------------------
	.section	.nv.info._Z7Kernel4PiS_S_,"",@"SHT_CUDA_INFO"
	.sectionflags	@""
	.align	4


	//----- nvinfo : EIATTR_CUDA_API_VERSION
	.align		4
        /*0000*/ 	.byte	0x04, 0x37
        /*0002*/ 	.short	(.L_67 - .L_66)
.L_66:
        /*0004*/ 	.word	0x00000082


	//----- nvinfo : EIATTR_KPARAM_INFO
	.align		4
.L_67:
        /*0008*/ 	.byte	0x04, 0x17
        /*000a*/ 	.short	(.L_69 - .L_68)
.L_68:
        /*000c*/ 	.word	0x00000000
        /*0010*/ 	.short	0x0002
        /*0012*/ 	.short	0x0010
        /*0014*/ 	.byte	0x00, 0xf5, 0x21, 0x00


	//----- nvinfo : EIATTR_KPARAM_INFO
	.align		4
.L_69:
        /*0018*/ 	.byte	0x04, 0x17
        /*001a*/ 	.short	(.L_71 - .L_70)
.L_70:
        /*001c*/ 	.word	0x00000000
        /*0020*/ 	.short	0x0001
        /*0022*/ 	.short	0x0008
        /*0024*/ 	.byte	0x00, 0xf5, 0x21, 0x00


	//----- nvinfo : EIATTR_KPARAM_INFO
	.align		4
.L_71:
        /*0028*/ 	.byte	0x04, 0x17
        /*002a*/ 	.short	(.L_73 - .L_72)
.L_72:
        /*002c*/ 	.word	0x00000000
        /*0030*/ 	.short	0x0000
        /*0032*/ 	.short	0x0000
        /*0034*/ 	.byte	0x00, 0xf5, 0x21, 0x00


	//----- nvinfo : EIATTR_SPARSE_MMA_MASK
	.align		4
.L_73:
        /*0038*/ 	.byte	0x03, 0x50
        /*003a*/ 	.short	0x0000


	//----- nvinfo : EIATTR_MAXREG_COUNT
	.align		4
        /*003c*/ 	.byte	0x03, 0x1b
        /*003e*/ 	.short	0x00ff


	//----- nvinfo : EIATTR_MERCURY_ISA_VERSION
	.align		4
        /*0040*/ 	.byte	0x03, 0x5f
        /*0042*/ 	.short	0x0101


	//----- nvinfo : EIATTR_VRC_CTA_INIT_COUNT
	.align		4
        /*0044*/ 	.byte	0x02, 0x4a
	.zero		1
	.zero		1


	//----- nvinfo : EIATTR_EXIT_INSTR_OFFSETS
	.align		4
        /*0048*/ 	.byte	0x04, 0x1c
        /*004a*/ 	.short	(.L_75 - .L_74)


	//   ....[0]....
.L_74:
        /*004c*/ 	.word	0x000008d0


	//----- nvinfo : EIATTR_CBANK_PARAM_SIZE
	.align		4
.L_75:
        /*0050*/ 	.byte	0x03, 0x19
        /*0052*/ 	.short	0x0018


	//----- nvinfo : EIATTR_PARAM_CBANK
	.align		4
        /*0054*/ 	.byte	0x04, 0x0a
        /*0056*/ 	.short	(.L_77 - .L_76)
	.align		4
.L_76:
        /*0058*/ 	.word	index@(.nv.constant0._Z7Kernel4PiS_S_)
        /*005c*/ 	.short	0x0380
        /*005e*/ 	.short	0x0018


	//----- nvinfo : EIATTR_SW_WAR
	.align		4
.L_77:
        /*0060*/ 	.byte	0x04, 0x36
        /*0062*/ 	.short	(.L_79 - .L_78)
.L_78:
        /*0064*/ 	.word	0x00000008
.L_79:


//--------------------- .nv.info._Z7Kernel3PiS_S_ --------------------------
	.section	.nv.info._Z7Kernel3PiS_S_,"",@"SHT_CUDA_INFO"
	.sectionflags	@""
	.align	4


	//----- nvinfo : EIATTR_CUDA_API_VERSION
	.align		4
        /*0000*/ 	.byte	0x04, 0x37
        /*0002*/ 	.short	(.L_81 - .L_80)
.L_80:
        /*0004*/ 	.word	0x00000082


	//----- nvinfo : EIATTR_KPARAM_INFO
	.align		4
.L_81:
        /*0008*/ 	.byte	0x04, 0x17
        /*000a*/ 	.short	(.L_83 - .L_82)
.L_82:
        /*000c*/ 	.word	0x00000000
        /*0010*/ 	.short	0x0002
        /*0012*/ 	.short	0x0010
        /*0014*/ 	.byte	0x00, 0xf5, 0x21, 0x00


	//----- nvinfo : EIATTR_KPARAM_INFO
	.align		4
.L_83:
        /*0018*/ 	.byte	0x04, 0x17
        /*001a*/ 	.short	(.L_85 - .L_84)
.L_84:
        /*001c*/ 	.word	0x00000000
        /*0020*/ 	.short	0x0001
        /*0022*/ 	.short	0x0008
        /*0024*/ 	.byte	0x00, 0xf5, 0x21, 0x00


	//----- nvinfo : EIATTR_KPARAM_INFO
	.align		4
.L_85:
        /*0028*/ 	.byte	0x04, 0x17
        /*002a*/ 	.short	(.L_87 - .L_86)
.L_86:
        /*002c*/ 	.word	0x00000000
        /*0030*/ 	.short	0x0000
        /*0032*/ 	.short	0x0000
        /*0034*/ 	.byte	0x00, 0xf5, 0x21, 0x00


	//----- nvinfo : EIATTR_SPARSE_MMA_MASK
	.align		4
.L_87:
        /*0038*/ 	.byte	0x03, 0x50
        /*003a*/ 	.short	0x0000


	//----- nvinfo : EIATTR_MAXREG_COUNT
	.align		4
        /*003c*/ 	.byte	0x03, 0x1b
        /*003e*/ 	.short	0x00ff


	//----- nvinfo : EIATTR_MERCURY_ISA_VERSION
	.align		4
        /*0040*/ 	.byte	0x03, 0x5f
        /*0042*/ 	.short	0x0101


	//----- nvinfo : EIATTR_VRC_CTA_INIT_COUNT
	.align		4
        /*0044*/ 	.byte	0x02, 0x4a
	.zero		1
	.zero		1


	//----- nvinfo : EIATTR_EXIT_INSTR_OFFSETS
	.align		4
        /*0048*/ 	.byte	0x04, 0x1c
        /*004a*/ 	.short	(.L_89 - .L_88)


	//   ....[0]....
.L_88:
        /*004c*/ 	.word	0x000004d0


	//----- nvinfo : EIATTR_CBANK_PARAM_SIZE
	.align		4
.L_89:
        /*0050*/ 	.byte	0x03, 0x19
        /*0052*/ 	.short	0x0018


	//----- nvinfo : EIATTR_PARAM_CBANK
	.align		4
        /*0054*/ 	.byte	0x04, 0x0a
        /*0056*/ 	.short	(.L_91 - .L_90)
	.align		4
.L_90:
        /*0058*/ 	.word	index@(.nv.constant0._Z7Kernel3PiS_S_)
        /*005c*/ 	.short	0x0380
        /*005e*/ 	.short	0x0018


	//----- nvinfo : EIATTR_SW_WAR
	.align		4
.L_91:
        /*0060*/ 	.byte	0x04, 0x36
        /*0062*/ 	.short	(.L_93 - .L_92)
.L_92:
        /*0064*/ 	.word	0x00000008
.L_93:


//--------------------- .nv.info._Z7Kernel2PiS_S_ --------------------------
	.section	.nv.info._Z7Kernel2PiS_S_,"",@"SHT_CUDA_INFO"
	.sectionflags	@""
	.align	4


	//----- nvinfo : EIATTR_CUDA_API_VERSION
	.align		4
        /*0000*/ 	.byte	0x04, 0x37
        /*0002*/ 	.short	(.L_95 - .L_94)
.L_94:
        /*0004*/ 	.word	0x00000082


	//----- nvinfo : EIATTR_KPARAM_INFO
	.align		4
.L_95:
        /*0008*/ 	.byte	0x04, 0x17
        /*000a*/ 	.short	(.L_97 - .L_96)
.L_96:
        /*000c*/ 	.word	0x00000000
        /*0010*/ 	.short	0x0002
        /*0012*/ 	.short	0x0010
        /*0014*/ 	.byte	0x00, 0xf5, 0x21, 0x00


	//----- nvinfo : EIATTR_KPARAM_INFO
	.align		4
.L_97:
        /*0018*/ 	.byte	0x04, 0x17
        /*001a*/ 	.short	(.L_99 - .L_98)
.L_98:
        /*001c*/ 	.word	0x00000000
        /*0020*/ 	.short	0x0001
        /*0022*/ 	.short	0x0008
        /*0024*/ 	.byte	0x00, 0xf5, 0x21, 0x00


	//----- nvinfo : EIATTR_KPARAM_INFO
	.align		4
.L_99:
        /*0028*/ 	.byte	0x04, 0x17
        /*002a*/ 	.short	(.L_101 - .L_100)
.L_100:
        /*002c*/ 	.word	0x00000000
        /*0030*/ 	.short	0x0000
        /*0032*/ 	.short	0x0000
        /*0034*/ 	.byte	0x00, 0xf5, 0x21, 0x00


	//----- nvinfo : EIATTR_SPARSE_MMA_MASK
	.align		4
.L_101:
        /*0038*/ 	.byte	0x03, 0x50
        /*003a*/ 	.short	0x0000


	//----- nvinfo : EIATTR_MAXREG_COUNT
	.align		4
        /*003c*/ 	.byte	0x03, 0x1b
        /*003e*/ 	.short	0x00ff


	//----- nvinfo : EIATTR_MERCURY_ISA_VERSION
	.align		4
        /*0040*/ 	.byte	0x03, 0x5f
        /*0042*/ 	.short	0x0101


	//----- nvinfo : EIATTR_VRC_CTA_INIT_COUNT
	.align		4
        /*0044*/ 	.byte	0x02, 0x4a
	.zero		1
	.zero		1


	//----- nvinfo : EIATTR_EXIT_INSTR_OFFSETS
	.align		4
        /*0048*/ 	.byte	0x04, 0x1c
        /*004a*/ 	.short	(.L_103 - .L_102)


	//   ....[0]....
.L_102:
        /*004c*/ 	.word	0x00000190


	//----- nvinfo : EIATTR_CBANK_PARAM_SIZE
	.align		4
.L_103:
        /*0050*/ 	.byte	0x03, 0x19
        /*0052*/ 	.short	0x0018


	//----- nvinfo : EIATTR_PARAM_CBANK
	.align		4
        /*0054*/ 	.byte	0x04, 0x0a
        /*0056*/ 	.short	(.L_105 - .L_104)
	.align		4
.L_104:
        /*0058*/ 	.word	index@(.nv.constant0._Z7Kernel2PiS_S_)
        /*005c*/ 	.short	0x0380
        /*005e*/ 	.short	0x0018


	//----- nvinfo : EIATTR_SW_WAR
	.align		4
.L_105:
        /*0060*/ 	.byte	0x04, 0x36
        /*0062*/ 	.short	(.L_107 - .L_106)
.L_106:
        /*0064*/ 	.word	0x00000008
.L_107:


//--------------------- .nv.info._Z7Kernel1PiS_S_ --------------------------
	.section	.nv.info._Z7Kernel1PiS_S_,"",@"SHT_CUDA_INFO"
	.sectionflags	@""
	.align	4


	//----- nvinfo : EIATTR_CUDA_API_VERSION
	.align		4
        /*0000*/ 	.byte	0x04, 0x37
        /*0002*/ 	.short	(.L_109 - .L_108)
.L_108:
        /*0004*/ 	.word	0x00000082


	//----- nvinfo : EIATTR_KPARAM_INFO
	.align		4
.L_109:
        /*0008*/ 	.byte	0x04, 0x17
        /*000a*/ 	.short	(.L_111 - .L_110)
.L_110:
        /*000c*/ 	.word	0x00000000
        /*0010*/ 	.short	0x0002
        /*0012*/ 	.short	0x0010
        /*0014*/ 	.byte	0x00, 0xf5, 0x21, 0x00


	//----- nvinfo : EIATTR_KPARAM_INFO
	.align		4
.L_111:
        /*0018*/ 	.byte	0x04, 0x17
        /*001a*/ 	.short	(.L_113 - .L_112)
.L_112:
        /*001c*/ 	.word	0x00000000
        /*0020*/ 	.short	0x0001
        /*0022*/ 	.short	0x0008
        /*0024*/ 	.byte	0x00, 0xf5, 0x21, 0x00


	//----- nvinfo : EIATTR_KPARAM_INFO
	.align		4
.L_113:
        /*0028*/ 	.byte	0x04, 0x17
        /*002a*/ 	.short	(.L_115 - .L_114)
.L_114:
        /*002c*/ 	.word	0x00000000
        /*0030*/ 	.short	0x0000
        /*0032*/ 	.short	0x0000
        /*0034*/ 	.byte	0x00, 0xf5, 0x21, 0x00


	//----- nvinfo : EIATTR_SPARSE_MMA_MASK
	.align		4
.L_115:
        /*0038*/ 	.byte	0x03, 0x50
        /*003a*/ 	.short	0x0000


	//----- nvinfo : EIATTR_MAXREG_COUNT
	.align		4
        /*003c*/ 	.byte	0x03, 0x1b
        /*003e*/ 	.short	0x00ff


	//----- nvinfo : EIATTR_MERCURY_ISA_VERSION
	.align		4
        /*0040*/ 	.byte	0x03, 0x5f
        /*0042*/ 	.short	0x0101


	//----- nvinfo : EIATTR_VRC_CTA_INIT_COUNT
	.align		4
        /*0044*/ 	.byte	0x02, 0x4a
	.zero		1
	.zero		1


	//----- nvinfo : EIATTR_EXIT_INSTR_OFFSETS
	.align		4
        /*0048*/ 	.byte	0x04, 0x1c
        /*004a*/ 	.short	(.L_117 - .L_116)


	//   ....[0]....
.L_116:
        /*004c*/ 	.word	0x00000100


	//----- nvinfo : EIATTR_CBANK_PARAM_SIZE
	.align		4
.L_117:
        /*0050*/ 	.byte	0x03, 0x19
        /*0052*/ 	.short	0x0018


	//----- nvinfo : EIATTR_PARAM_CBANK
	.align		4
        /*0054*/ 	.byte	0x04, 0x0a
        /*0056*/ 	.short	(.L_119 - .L_118)
	.align		4
.L_118:
        /*0058*/ 	.word	index@(.nv.constant0._Z7Kernel1PiS_S_)
        /*005c*/ 	.short	0x0380
        /*005e*/ 	.short	0x0018


	//----- nvinfo : EIATTR_SW_WAR
	.align		4
.L_119:
        /*0060*/ 	.byte	0x04, 0x36
        /*0062*/ 	.short	(.L_121 - .L_120)
.L_120:
        /*0064*/ 	.word	0x00000008
.L_121:


//--------------------- .nv.callgraph             --------------------------
	.section	.nv.callgraph,"",@"SHT_CUDA_CALLGRAPH"
	.align	4
	.sectionentsize	8
	.align		4
        /*0000*/ 	.word	0x00000000
	.align		4
        /*0004*/ 	.word	0xffffffff
	.align		4
        /*0008*/ 	.word	0x00000000
	.align		4
        /*000c*/ 	.word	0xfffffffe
	.align		4
        /*0010*/ 	.word	0x00000000
	.align		4
        /*0014*/ 	.word	0xfffffffd
	.align		4
        /*0018*/ 	.word	0x00000000
	.align		4
        /*001c*/ 	.word	0xfffffffc


//--------------------- .text._Z7Kernel6PiS_S_    --------------------------
	.section	.text._Z7Kernel6PiS_S_,"ax",@progbits
	.align	128
        .global         _Z7Kernel6PiS_S_
        .type           _Z7Kernel6PiS_S_,@function
        .size           _Z7Kernel6PiS_S_,(.L_x_6 - _Z7Kernel6PiS_S_)
        .other          _Z7Kernel6PiS_S_,@"STO_CUDA_ENTRY STV_DEFAULT"
_Z7Kernel6PiS_S_:
.text._Z7Kernel6PiS_S_:
[----:B------:R-:W0:Y:S01]  /*0000*/  LDC R1, c[0x0][0x37c] ;  /* 0x0000df00ff017b82 */ /* 0x000e220000000800 */
[----:B------:R-:W1:Y:S07]  /*0010*/  S2R R0, SR_TID.X ;  /* 0x0000000000007919 */ /* 0x000e6e0000002100 */
[----:B------:R-:W1:Y:S01]  /*0020*/  S2UR UR6, SR_CTAID.X ;  /* 0x00000000000679c3 */ /* 0x000e620000002500 */
[----:B------:R-:W2:Y:S01]  /*0030*/  LDCU.64 UR4, c[0x0][0x358] ;  /* 0x00006b00ff0477ac */ /* 0x000ea20008000a00 */
[----:B0-----:R-:W-:-:S06]  /*0040*/  IADD3 R1, PT, PT, R1, -0x400, RZ ;  /* 0xfffffc0001017810 */ /* 0x001fcc0007ffe0ff */
[----:B------:R-:W1:Y:S08]  /*0050*/  LDC R3, c[0x0][0x360] ;  /* 0x0000d800ff037b82 */ /* 0x000e700000000800 */
[----:B------:R-:W0:Y:S08]  /*0060*/  LDC.64 R14, c[0x0][0x388] ;  /* 0x0000e200ff0e7b82 */ /* 0x000e300000000a00 */
[----:B------:R-:W3:Y:S01]  /*0070*/  LDC.64 R16, c[0x0][0x390] ;  /* 0x0000e400ff107b82 */ /* 0x000ee20000000a00 */
[----:B-1----:R-:W-:-:S05]  /*0080*/  IMAD R0, R3, UR6, R0 ;  /* 0x0000000603007c24 */ /* 0x002fca000f8e0200 */
[----:B------:R-:W-:-:S05]  /*0090*/  SHF.L.U32 R0, R0, 0x7, RZ ;  /* 0x0000000700007819 */ /* 0x000fca00000006ff */
[C---:B0-----:R-:W-:Y:S01]  /*00a0*/  IMAD.WIDE R14, R0.reuse, 0x4, R14 ;  /* 0x00000004000e7825 */ /* 0x041fe200078e020e */
[----:B------:R0:W-:Y:S04]  /*00b0*/  STL [R1+0x234], R0 ;  /* 0x0002340001007387 */ /* 0x0001e80000100800 */
[----:B--2---:R-:W2:Y:S01]  /*00c0*/  LDG.E R24, desc[UR4][R14.64+0x4] ;  /* 0x000004040e187981 */ /* 0x004ea2000c1e1900 */
[----:B---3--:R-:W-:-:S03]  /*00d0*/  IMAD.WIDE R16, R0, 0x4, R16 ;  /* 0x0000000400107825 */ /* 0x008fc600078e0210 */
[----:B------:R-:W3:Y:S04]  /*00e0*/  LDG.E R23, desc[UR4][R14.64+0x8] ;  /* 0x000008040e177981 */ /* 0x000ee8000c1e1900 */
[----:B------:R-:W4:Y:S04]  /*00f0*/  LDG.E R22, desc[UR4][R14.64+0xc] ;  /* 0x00000c040e167981 */ /* 0x000f28000c1e1900 */
[----:B0-----:R-:W5:Y:S04]  /*0100*/  LDG.E R0, desc[UR4][R14.64+0x10] ;  /* 0x000010040e007981 */ /* 0x001f68000c1e1900 */
[----:B------:R-:W5:Y:S04]  /*0110*/  LDG.E R18, desc[UR4][R14.64+0x14] ;  /* 0x000014040e127981 */ /* 0x000f68000c1e1900 */
        /* <DEDUP_REMOVED lines=20> */
[----:B--2---:R0:W-:Y:S04]  /*0260*/  STL [R1+0x184], R24 ;  /* 0x0001841801007387 */ /* 0x0041e80000100800 */
[----:B---3--:R1:W-:Y:S04]  /*0270*/  STL [R1+0x17c], R23 ;  /* 0x00017c1701007387 */ /* 0x0083e80000100800 */
[----:B----4-:R2:W-:Y:S04]  /*0280*/  STL [R1+0x174], R22 ;  /* 0x0001741601007387 */ /* 0x0105e80000100800 */
[----:B0-----:R-:W3:Y:S04]  /*0290*/  LDG.E R24, desc[UR4][R14.64+0x60] ;  /* 0x000060040e187981 */ /* 0x001ee8000c1e1900 */
[----:B-1----:R-:W4:Y:S04]  /*02a0*/  LDG.E R23, desc[UR4][R14.64+0x64] ;  /* 0x000064040e177981 */ /* 0x002f28000c1e1900 */
[----:B--2---:R-:W2:Y:S04]  /*02b0*/  LDG.E R22, desc[UR4][R14.64+0x68] ;  /* 0x000068040e167981 */ /* 0x004ea8000c1e1900 */
[----:B-----5:R0:W-:Y:S04]  /*02c0*/  STL [R1+0x16c], R0 ;  /* 0x00016c0001007387 */ /* 0x0201e80000100800 */
[----:B0-----:R-:W5:Y:S04]  /*02d0*/  LDG.E R0, desc[UR4][R14.64+0x6c] ;  /* 0x00006c040e007981 */ /* 0x001f68000c1e1900 */
[----:B------:R0:W-:Y:S04]  /*02e0*/  STL [R1+0x164], R18 ;  /* 0x0001641201007387 */ /* 0x0001e80000100800 */
        /* <DEDUP_REMOVED lines=17> */
[----:B0-----:R-:W5:Y:S04]  /*0400*/  LDG.E R18, desc[UR4][R14.64+0x70] ;  /* 0x000070040e127981 */ /* 0x001f68000c1e1900 */
[----:B-1----:R-:W5:Y:S04]  /*0410*/  LDG.E R13, desc[UR4][R14.64+0x74] ;  /* 0x000074040e0d7981 */ /* 0x002f68000c1e1900 */
        /* <DEDUP_REMOVED lines=16> */
[----:B---3--:R0:W-:Y:S04]  /*0520*/  STL [R1+0xcc], R24 ;  /* 0x0000cc1801007387 */ /* 0x0081e80000100800 */
[----:B----4-:R1:W-:Y:S04]  /*0530*/  STL [R1+0xc4], R23 ;  /* 0x0000c41701007387 */ /* 0x0103e80000100800 */
[----:B--2---:R2:W-:Y:S04]  /*0540*/  STL [R1+0xbc], R22 ;  /* 0x0000bc1601007387 */ /* 0x0045e80000100800 */
[----:B0-----:R-:W3:Y:S04]  /*0550*/  LDG.E R24, desc[UR4][R14.64+0xb8] ;  /* 0x0000b8040e187981 */ /* 0x001ee8000c1e1900 */
[----:B-1----:R-:W4:Y:S04]  /*0560*/  LDG.E R23, desc[UR4][R14.64+0xbc] ;  /* 0x0000bc040e177981 */ /* 0x002f28000c1e1900 */
[----:B--2---:R-:W2:Y:S04]  /*0570*/  LDG.E R22, desc[UR4][R14.64+0xc0] ;  /* 0x0000c0040e167981 */ /* 0x004ea8000c1e1900 */
[----:B-----5:R0:W-:Y:S04]  /*0580*/  STL [R1+0xb4], R0 ;  /* 0x0000b40001007387 */ /* 0x0201e80000100800 */
[----:B0-----:R-:W5:Y:S04]  /*0590*/  LDG.E R0, desc[UR4][R14.64+0xc4] ;  /* 0x0000c4040e007981 */ /* 0x001f68000c1e1900 */
[----:B-----5:R0:W-:Y:S04]  /*05a0*/  STL [R1+0x2f0], R0 ;  /* 0x0002f00001007387 */ /* 0x0201e80000100800 */
[----:B------:R1:W-:Y:S04]  /*05b0*/  STL [R1+0xac], R18 ;  /* 0x0000ac1201007387 */ /* 0x0003e80000100800 */
[----:B0-----:R-:W5:Y:S04]  /*05c0*/  LDG.E R0, desc[UR4][R16.64+0x4c] ;  /* 0x00004c0410007981 */ /* 0x001f68000c1e1900 */
[----:B-1----:R-:W3:Y:S04]  /*05d0*/  LDG.E R18, desc[UR4][R14.64+0xc8] ;  /* 0x0000c8040e127981 */ /* 0x002ee8000c1e1900 */
[----:B---3--:R0:W-:Y:S04]  /*05e0*/  STL [R1+0x2f4], R18 ;  /* 0x0002f41201007387 */ /* 0x0081e80000100800 */
[----:B------:R1:W-:Y:S04]  /*05f0*/  STL [R1+0xa4], R13 ;  /* 0x0000a40d01007387 */ /* 0x0003e80000100800 */
[----:B0-----:R-:W3:Y:S04]  /*0600*/  LDG.E R18, desc[UR4][R16.64+0x48] ;  /* 0x0000480410127981 */ /* 0x001ee8000c1e1900 */
[----:B-1----:R-:W4:Y:S04]  /*0610*/  LDG.E R13, desc[UR4][R14.64+0xcc] ;  /* 0x0000cc040e0d7981 */ /* 0x002f28000c1e1900 */
[----:B----4-:R0:W-:Y:S04]  /*0620*/  STL [R1+0x2f8], R13 ;  /* 0x0002f80d01007387 */ /* 0x0101e80000100800 */
[----:B------:R1:W-:Y:S04]  /*0630*/  STL [R1+0x9c], R12 ;  /* 0x00009c0c01007387 */ /* 0x0003e80000100800 */
[----:B0-----:R-:W4:Y:S04]  /*0640*/  LDG.E R13, desc[UR4][R16.64+0x30] ;  /* 0x00003004100d7981 */ /* 0x001f28000c1e1900 */
[----:B-1----:R-:W2:Y:S04]  /*0650*/  LDG.E R12, desc[UR4][R14.64+0xd0] ;  /* 0x0000d0040e0c7981 */ /* 0x002ea8000c1e1900 */
[----:B--2---:R0:W-:Y:S04]  /*0660*/  STL [R1+0x2fc], R12 ;  /* 0x0002fc0c01007387 */ /* 0x0041e80000100800 */
[----:B------:R1:W-:Y:S04]  /*0670*/  STL [R1+0x94], R11 ;  /* 0x0000940b01007387 */ /* 0x0003e80000100800 */
[----:B0-----:R-:W2:Y:S04]  /*0680*/  LDG.E R12, desc[UR4][R16.64+0x50] ;  /* 0x00005004100c7981 */ /* 0x001ea8000c1e1900 */
[----:B-1----:R-:W5:Y:S04]  /*0690*/  LDG.E R11, desc[UR4][R14.64+0xd4] ;  /* 0x0000d4040e0b7981 */ /* 0x002f68000c1e1900 */
        /* <DEDUP_REMOVED lines=20> */
[----:B------:R0:W-:Y:S04]  /*07e0*/  STL [R1+0x64], R29 ;  /* 0x0000641d01007387 */ /* 0x0001e80000100800 */
[----:B0-----:R-:W2:Y:S04]  /*07f0*/  LDG.E R29, desc[UR4][R16.64+0x58] ;  /* 0x00005804101d7981 */ /* 0x001ea8000c1e1900 */
[----:B---3--:R0:W-:Y:S04]  /*0800*/  STL [R1+0x30c], R6 ;  /* 0x00030c0601007387 */ /* 0x0081e80000100800 */
[----:B------:R1:W-:Y:S04]  /*0810*/  STL [R1+0x5c], R5 ;  /* 0x00005c0501007387 */ /* 0x0003e80000100800 */
[----:B0-----:R-:W3:Y:S04]  /*0820*/  LDG.E R6, desc[UR4][R16.64+0x44] ;  /* 0x0000440410067981 */ /* 0x001ee8000c1e1900 */
[----:B-1----:R-:W4:Y:S04]  /*0830*/  LDG.E R5, desc[UR4][R14.64+0xec] ;  /* 0x0000ec040e057981 */ /* 0x002f28000c1e1900 */
[----:B------:R0:W-:Y:S04]  /*0840*/  STL [R1+0x54], R28 ;  /* 0x0000541c01007387 */ /* 0x0001e80000100800 */
[----:B0-----:R-:W2:Y:S04]  /*0850*/  LDG.E R28, desc[UR4][R16.64+0x5c] ;  /* 0x00005c04101c7981 */ /* 0x001ea8000c1e1900 */
[----:B----4-:R0:W-:Y:S04]  /*0860*/  STL [R1+0x310], R5 ;  /* 0x0003100501007387 */ /* 0x0101e80000100800 */
[----:B------:R1:W-:Y:S04]  /*0870*/  STL [R1+0x4c], R4 ;  /* 0x00004c0401007387 */ /* 0x0003e80000100800 */
[----:B0-----:R-:W4:Y:S04]  /*0880*/  LDG.E R5, desc[UR4][R16.64+0x1c] ;  /* 0x00001c0410057981 */ /* 0x001f28000c1e1900 */
[----:B-1----:R-:W5:Y:S04]  /*0890*/  LDG.E R4, desc[UR4][R14.64+0xf0] ;  /* 0x0000f0040e047981 */ /* 0x002f68000c1e1900 */
[----:B------:R0:W-:Y:S04]  /*08a0*/  STL [R1+0x44], R27 ;  /* 0x0000441b01007387 */ /* 0x0001e80000100800 */
[----:B0-----:R-:W2:Y:S04]  /*08b0*/  LDG.E R27, desc[UR4][R16.64+0x4] ;  /* 0x00000404101b7981 */ /* 0x001ea8000c1e1900 */
[----:B-----5:R0:W-:Y:S04]  /*08c0*/  STL [R1+0x31c], R4 ;  /* 0x00031c0401007387 */ /* 0x0201e80000100800 */
[----:B------:R-:W-:Y:S04]  /*08d0*/  STL [R1+0x3c], R26 ;  /* 0x00003c1a01007387 */ /* 0x000fe80000100800 */
[----:B------:R1:W-:Y:S04]  /*08e0*/  STL [R1+0x318], R14 ;  /* 0x0003180e01007387 */ /* 0x0003e80000100800 */
[----:B------:R-:W-:Y:S04]  /*08f0*/  STL [R1+0x34], R25 ;  /* 0x0000341901007387 */ /* 0x000fe80000100800 */
[----:B------:R5:W-:Y:S04]  /*0900*/  STL [R1+0x314], R15 ;  /* 0x0003140f01007387 */ /* 0x000be80000100800 */
[----:B0-----:R-:W4:Y:S04]  /*0910*/  LDG.E R4, desc[UR4][R16.64+0x8] ;  /* 0x0000080410047981 */ /* 0x001f28000c1e1900 */
[----:B-1----:R-:W4:Y:S04]  /*0920*/  LDG.E R14, desc[UR4][R16.64+0x10] ;  /* 0x00001004100e7981 */ /* 0x002f28000c1e1900 */
[----:B-----5:R-:W5:Y:S04]  /*0930*/  LDG.E R15, desc[UR4][R16.64+0x40] ;  /* 0x00004004100f7981 */ /* 0x020f68000c1e1900 */
[----:B------:R-:W-:Y:S04]  /*0940*/  STL [R1+0x2c], R2 ;  /* 0x00002c0201007387 */ /* 0x000fe80000100800 */
[----:B------:R-:W4:Y:S04]  /*0950*/  LDG.E R26, desc[UR4][R16.64+0x14] ;  /* 0x00001404101a7981 */ /* 0x000f28000c1e1900 */
[----:B------:R-:W-:Y:S04]  /*0960*/  STL [R1+0x24], R19 ;  /* 0x0000241301007387 */ /* 0x000fe80000100800 */
[----:B------:R-:W4:Y:S04]  /*0970*/  LDG.E R25, desc[UR4][R16.64+0x18] ;  /* 0x0000180410197981 */ /* 0x000f28000c1e1900 */
[----:B------:R0:W-:Y:S04]  /*0980*/  STL [R1+0x1c], R24 ;  /* 0x00001c1801007387 */ /* 0x0001e80000100800 */
[----:B------:R1:W-:Y:S04]  /*0990*/  STL [R1+0x14], R23 ;  /* 0x0000141701007387 */ /* 0x0003e80000100800 */
[----:B------:R3:W-:Y:S04]  /*09a0*/  STL [R1+0xc], R22 ;  /* 0x00000c1601007387 */ /* 0x0007e80000100800 */
[----:B0-----:R-:W4:Y:S04]  /*09b0*/  LDG.E R24, desc[UR4][R16.64+0x20] ;  /* 0x0000200410187981 */ /* 0x001f28000c1e1900 */
[----:B-1----:R-:W4:Y:S04]  /*09c0*/  LDG.E R23, desc[UR4][R16.64+0x24] ;  /* 0x0000240410177981 */ /* 0x002f28000c1e1900 */
[----:B---3--:R-:W3:Y:S04]  /*09d0*/  LDG.E R22, desc[UR4][R16.64+0x2c] ;  /* 0x00002c0410167981 */ /* 0x008ee8000c1e1900 */
[----:B------:R-:W3:Y:S04]  /*09e0*/  LDG.E R19, desc[UR4][R16.64] ;  /* 0x0000000410137981 */ /* 0x000ee8000c1e1900 */
[----:B------:R-:W3:Y:S04]  /*09f0*/  LDG.E R2, desc[UR4][R16.64+0x1fc] ;  /* 0x0001fc0410027981 */ /* 0x000ee8000c1e1900 */
[----:B-----5:R-:W-:Y:S04]  /*0a00*/  STL [R1+0x3dc], R15 ;  /* 0x0003dc0f01007387 */ /* 0x020fe80000100800 */
[----:B------:R-:W-:Y:S04]  /*0a10*/  STL [R1+0x3e0], R6 ;  /* 0x0003e00601007387 */ /* 0x000fe80000100800 */
[----:B------:R0:W-:Y:S04]  /*0a20*/  STL [R1+0x3e4], R18 ;  /* 0x0003e41201007387 */ /* 0x0001e80000100800 */
[----:B--2---:R1:W-:Y:S04]  /*0a30*/  STL [R1+0x180], R27 ;  /* 0x0001801b01007387 */ /* 0x0043e80000100800 */
[----:B----4-:R-:W-:Y:S04]  /*0a40*/  STL [R1+0x178], R4 ;  /* 0x0001780401007387 */ /* 0x010fe80000100800 */
[----:B------:R-:W-:Y:S04]  /*0a50*/  STL [R1+0x170], R9 ;  /* 0x0001700901007387 */ /* 0x000fe80000100800 */
[----:B------:R-:W-:Y:S04]  /*0a60*/  STL [R1+0x168], R14 ;  /* 0x0001680e01007387 */ /* 0x000fe80000100800 */
[----:B------:R-:W-:Y:S04]  /*0a70*/  STL [R1+0x160], R26 ;  /* 0x0001601a01007387 */ /* 0x000fe80000100800 */
[----:B------:R-:W-:Y:S04]  /*0a80*/  STL [R1+0x158], R25 ;  /* 0x0001581901007387 */ /* 0x000fe80000100800 */
[----:B------:R-:W-:Y:S04]  /*0a90*/  STL [R1+0x150], R5 ;  /* 0x0001500501007387 */ /* 0x000fe80000100800 */
[----:B------:R-:W-:Y:S04]  /*0aa0*/  STL [R1+0x148], R24 ;  /* 0x0001481801007387 */ /* 0x000fe80000100800 */
[----:B------:R-:W-:Y:S04]  /*0ab0*/  STL [R1+0x140], R23 ;  /* 0x0001401701007387 */ /* 0x000fe80000100800 */
[----:B------:R-:W-:Y:S04]  /*0ac0*/  STL [R1+0x138], R7 ;  /* 0x0001380701007387 */ /* 0x000fe80000100800 */
[----:B---3--:R-:W-:Y:S04]  /*0ad0*/  STL [R1+0x130], R22 ;  /* 0x0001301601007387 */ /* 0x008fe80000100800 */
[----:B------:R-:W-:Y:S04]  /*0ae0*/  STL [R1+0x128], R13 ;  /* 0x0001280d01007387 */ /* 0x000fe80000100800 */
[----:B------:R-:W-:Y:S04]  /*0af0*/  STL [R1+0x120], R11 ;  /* 0x0001200b01007387 */ /* 0x000fe80000100800 */
[----:B------:R-:W-:Y:S04]  /*0b00*/  STL [R1+0x118], R10 ;  /* 0x0001180a01007387 */ /* 0x000fe80000100800 */
[----:B------:R-:W-:Y:S04]  /*0b10*/  STL [R1+0x110], R8 ;  /* 0x0001100801007387 */ /* 0x000fe80000100800 */
[----:B------:R-:W-:Y:S04]  /*0b20*/  STL [R1+0xf0], R0 ;  /* 0x0000f00001007387 */ /* 0x000fe80000100800 */
[----:B------:R2:W-:Y:S04]  /*0b30*/  STL [R1+0xe8], R12 ;  /* 0x0000e80c01007387 */ /* 0x0005e80000100800 */
[----:B0-----:R-:W3:Y:S04]  /*0b40*/  LDG.E R18, desc[UR4][R16.64+0x54] ;  /* 0x0000540410127981 */ /* 0x001ee8000c1e1900 */
[----:B-1----:R-:W4:Y:S01]  /*0b50*/  LDG.E R27, desc[UR4][R16.64+0x60] ;  /* 0x00006004101b7981 */ /* 0x002f22000c1e1900 */
[----:B--2---:R-:W-:-:S03]  /*0b60*/  MOV R12, R21 ;  /* 0x00000015000c7202 */ /* 0x004fc60000000f00 */
[----:B------:R-:W2:Y:S04]  /*0b70*/  LDG.E R6, desc[UR4][R16.64+0x64] ;  /* 0x0000640410067981 */ /* 0x000ea8000c1e1900 */
[----:B------:R0:W-:Y:S04]  /*0b80*/  STL [R1+0x3e8], R12 ;  /* 0x0003e80c01007387 */ /* 0x0001e80000100800 */
[----:B------:R-:W5:Y:S04]  /*0b90*/  LDG.E R15, desc[UR4][R16.64+0x68] ;  /* 0x00006804100f7981 */ /* 0x000f68000c1e1900 */
[----:B------:R-:W5:Y:S04]  /*0ba0*/  LDG.E R4, desc[UR4][R16.64+0x6c] ;  /* 0x00006c0410047981 */ /* 0x000f68000c1e1900 */
[----:B0-----:R-:W3:Y:S04]  /*0bb0*/  LDL.LU R12, [R1+0x17c] ;  /* 0x00017c00010c7983 */ /* 0x001ee80000300800 */
        /* <DEDUP_REMOVED lines=16> */
[----:B0-----:R-:W3:Y:S04]  /*0cc0*/  LDL.LU R12, [R1+0x184] ;  /* 0x00018400010c7983 */ /* 0x001ee80000300800 */
[----:B---3--:R-:W-:Y:S04]  /*0cd0*/  STL [R1+0x3f8], R12 ;  /* 0x0003f80c01007387 */ /* 0x008fe80000100800 */
[----:B------:R0:W-:Y:S04]  /*0ce0*/  STL [R1+0xe0], R18 ;  /* 0x0000e01201007387 */ /* 0x0001e80000100800 */
[----:B0-----:R-:W3:Y:S04]  /*0cf0*/  LDL.LU R18, [R1+0x170] ;  /* 0x0001700001127983 */ /* 0x001ee80000300800 */
[----:B---3--:R0:W-:Y:S04]  /*0d00*/  STL [R1+0x3ec], R18 ;  /* 0x0003ec1201007387 */ /* 0x0081e80000100800 */
[----:B0-----:R-:W3:Y:S04]  /*0d10*/  LDL.LU R18, [R1+0x178] ;  /* 0x0001780001127983 */ /* 0x001ee80000300800 */
[----:B---3--:R0:W-:Y:S04]  /*0d20*/  STL [R1+0x3f4], R18 ;  /* 0x0003f41201007387 */ /* 0x0081e80000100800 */
[----:B------:R1:W-:Y:S04]  /*0d30*/  STL [R1+0xd8], R29 ;  /* 0x0000d81d01007387 */ /* 0x0003e80000100800 */
[----:B0-----:R-:W3:Y:S04]  /*0d40*/  LDL.LU R18, [R1+0x180] ;  /* 0x0001800001127983 */ /* 0x001ee80000300800 */
[----:B------:R0:W-:Y:S01]  /*0d50*/  STL [R1+0xd0], R28 ;  /* 0x0000d01c01007387 */ /* 0x0001e20000100800 */
[----:B------:R-:W-:-:S03]  /*0d60*/  MOV R12, R20 ;  /* 0x00000014000c7202 */ /* 0x000fc60000000f00 */
[----:B------:R-:W5:Y:S04]  /*0d70*/  LDG.E R20, desc[UR4][R16.64+0xcc] ;  /* 0x0000cc0410147981 */ /* 0x000f68000c1e1900 */
[----:B-1----:R-:W5:Y:S04]  /*0d80*/  LDG.E R29, desc[UR4][R16.64+0xf0] ;  /* 0x0000f004101d7981 */ /* 0x002f68000c1e1900 */
[----:B0-----:R-:W5:Y:S04]  /*0d90*/  LDG.E R28, desc[UR4][R16.64+0xec] ;  /* 0x0000ec04101c7981 */ /* 0x001f68000c1e1900 */
[----:B---3--:R0:W-:Y:S04]  /*0da0*/  STL [R1+0x3fc], R18 ;  /* 0x0003fc1201007387 */ /* 0x0081e80000100800 */
[----:B----4-:R1:W-:Y:S04]  /*0db0*/  STL [R1+0xc8], R27 ;  /* 0x0000c81b01007387 */ /* 0x0103e80000100800 */
[----:B--2---:R2:W-:Y:S01]  /*0dc0*/  STL [R1+0xc0], R6 ;  /* 0x0000c00601007387 */ /* 0x0045e20000100800 */
[----:B0-----:R-:W-:-:S03]  /*0dd0*/  MOV R18, R19 ;  /* 0x0000001300127202 */ /* 0x001fc60000000f00 */
[----:B------:R-:W3:Y:S04]  /*0de0*/  LDG.E R19, desc[UR4][R16.64+0xc8] ;  /* 0x0000c80410137981 */ /* 0x000ee8000c1e1900 */
[----:B-1----:R-:W4:Y:S04]  /*0df0*/  LDG.E R27, desc[UR4][R16.64+0xe8] ;  /* 0x0000e804101b7981 */ /* 0x002f28000c1e1900 */
[----:B--2---:R-:W2:Y:S04]  /*0e00*/  LDL.LU R6, [R1+0x174] ;  /* 0x0001740001067983 */ /* 0x004ea80000300800 */
[----:B-----5:R0:W-:Y:S04]  /*0e10*/  STL [R1+0xb8], R15 ;  /* 0x0000b80f01007387 */ /* 0x0201e80000100800 */
[----:B0-----:R-:W5:Y:S04]  /*0e20*/  LDL.LU R15, [R1+0x168] ;  /* 0x00016800010f7983 */ /* 0x001f680000300800 */
[----:B------:R0:W-:Y:S04]  /*0e30*/  STL [R1+0xb0], R4 ;  /* 0x0000b00401007387 */ /* 0x0001e80000100800 */
[----:B0-----:R-:W2:Y:S04]  /*0e40*/  LDL.LU R4, [R1+0x10c] ;  /* 0x00010c0001047983 */ /* 0x001ea80000300800 */
[----:B------:R0:W-:Y:S04]  /*0e50*/  STL [R1+0xa8], R9 ;  /* 0x0000a80901007387 */ /* 0x0001e80000100800 */
[----:B0-----:R-:W2:Y:S04]  /*0e60*/  LDL.LU R9, [R1+0x104] ;  /* 0x0001040001097983 */ /* 0x001ea80000300800 */
[----:B------:R0:W-:Y:S04]  /*0e70*/  STL [R1+0xa0], R14 ;  /* 0x0000a00e01007387 */ /* 0x0001e80000100800 */
[----:B0-----:R-:W3:Y:S04]  /*0e80*/  LDG.E R14, desc[UR4][R16.64+0xa8] ;  /* 0x0000a804100e7981 */ /* 0x001ee8000c1e1900 */
[----:B------:R0:W-:Y:S04]  /*0e90*/  STL [R1+0x98], R26 ;  /* 0x0000981a01007387 */ /* 0x0001e80000100800 */
[----:B0-----:R-:W4:Y:S04]  /*0ea0*/  LDG.E R26, desc[UR4][R16.64+0xe4] ;  /* 0x0000e404101a7981 */ /* 0x001f28000c1e1900 */
[----:B---3--:R0:W-:Y:S04]  /*0eb0*/  STL [R1+0x320], R14 ;  /* 0x0003200e01007387 */ /* 0x0081e80000100800 */
[----:B------:R1:W-:Y:S04]  /*0ec0*/  STL [R1+0x90], R25 ;  /* 0x0000901901007387 */ /* 0x0003e80000100800 */
[----:B0-----:R-:W3:Y:S04]  /*0ed0*/  LDL.LU R14, [R1+0x114] ;  /* 0x00011400010e7983 */ /* 0x001ee80000300800 */
[----:B------:R0:W-:Y:S04]  /*0ee0*/  STL [R1+0x88], R5 ;  /* 0x0000880501007387 */ /* 0x0001e80000100800 */
[----:B-1----:R-:W5:Y:S04]  /*0ef0*/  LDG.E R25, desc[UR4][R16.64+0xe0] ;  /* 0x0000e00410197981 */ /* 0x002f68000c1e1900 */
[----:B0-----:R-:W2:Y:S04]  /*0f00*/  LDG.E R5, desc[UR4][R16.64+0xac] ;  /* 0x0000ac0410057981 */ /* 0x001ea8000c1e1900 */
[----:B------:R0:W-:Y:S04]  /*0f10*/  STL [R1+0x80], R24 ;  /* 0x0000801801007387 */ /* 0x0001e80000100800 */
[----:B0-----:R-:W4:Y:S04]  /*0f20*/  LDG.E R24, desc[UR4][R16.64+0xdc] ;  /* 0x0000dc0410187981 */ /* 0x001f28000c1e1900 */
[----:B--2---:R0:W-:Y:S04]  /*0f30*/  STL [R1+0x324], R5 ;  /* 0x0003240501007387 */ /* 0x0041e80000100800 */
[----:B------:R1:W-:Y:S04]  /*0f40*/  STL [R1+0x78], R23 ;  /* 0x0000781701007387 */ /* 0x0003e80000100800 */
[----:B0-----:R-:W3:Y:S04]  /*0f50*/  LDL.LU R5, [R1+0x110] ;  /* 0x0001100001057983 */ /* 0x001ee80000300800 */
[----:B------:R0:W-:Y:S04]  /*0f60*/  STL [R1+0x70], R7 ;  /* 0x0000700701007387 */ /* 0x0001e80000100800 */
[----:B-1----:R-:W2:Y:S04]  /*0f70*/  LDG.E R23, desc[UR4][R16.64+0xd8] ;  /* 0x0000d80410177981 */ /* 0x002ea8000c1e1900 */
[----:B0-----:R-:W5:Y:S04]  /*0f80*/  LDG.E R7, desc[UR4][R16.64+0xb0] ;  /* 0x0000b00410077981 */ /* 0x001f68000c1e1900 */
[----:B------:R0:W-:Y:S04]  /*0f90*/  STL [R1+0x68], R22 ;  /* 0x0000681601007387 */ /* 0x0001e80000100800 */
[----:B0-----:R-:W4:Y:S04]  /*0fa0*/  LDG.E R22, desc[UR4][R16.64+0xd4] ;  /* 0x0000d40410167981 */ /* 0x001f28000c1e1900 */
[----:B-----5:R0:W-:Y:S04]  /*0fb0*/  STL [R1+0x328], R7 ;  /* 0x0003280701007387 */ /* 0x0201e80000100800 */
[----:B------:R1:W-:Y:S04]  /*0fc0*/  STL [R1+0x60], R13 ;  /* 0x0000600d01007387 */ /* 0x0003e80000100800 */
[----:B0-----:R-:W5:Y:S04]  /*0fd0*/  LDL.LU R7, [R1+0x11c] ;  /* 0x00011c0001077983 */ /* 0x001f680000300800 */
[----:B------:R0:W-:Y:S04]  /*0fe0*/  STL [R1+0x58], R11 ;  /* 0x0000580b01007387 */ /* 0x0001e80000100800 */
[----:B-1----:R-:W3:Y:S04]  /*0ff0*/  LDG.E R13, desc[UR4][R16.64+0xb8] ;  /* 0x0000b804100d7981 */ /* 0x002ee8000c1e1900 */
[----:B0-----:R-:W2:Y:S04]  /*1000*/  LDG.E R11, desc[UR4][R16.64+0xb4] ;  /* 0x0000b404100b7981 */ /* 0x001ea8000c1e1900 */
[----:B------:R0:W-:Y:S04]  /*1010*/  STL [R1+0x50], R10 ;  /* 0x0000500a01007387 */ /* 0x0001e80000100800 */
[----:B0-----:R-:W4:Y:S04]  /*1020*/  LDG.E R10, desc[UR4][R16.64+0xc0] ;  /* 0x0000c004100a7981 */ /* 0x001f28000c1e1900 */
[----:B--2---:R0:W-:Y:S04]  /*1030*/  STL [R1+0x32c], R11 ;  /* 0x00032c0b01007387 */ /* 0x0041e80000100800 */
[----:B------:R1:W-:Y:S04]  /*1040*/  STL [R1+0x48], R8 ;  /* 0x0000480801007387 */ /* 0x0003e80000100800 */
[----:B0-----:R-:W5:Y:S04]  /*1050*/  LDL.LU R11, [R1+0x118] ;  /* 0x00011800010b7983 */ /* 0x001f680000300800 */
[----:B------:R0:W-:Y:S04]  /*1060*/  STL [R1+0x40], R0 ;  /* 0x0000400001007387 */ /* 0x0001e80000100800 */
[----:B-1----:R-:W2:Y:S04]  /*1070*/  LDG.E R8, desc[UR4][R16.64+0xc4] ;  /* 0x0000c40410087981 */ /* 0x002ea8000c1e1900 */
[----:B0-----:R-:W4:Y:S04]  /*1080*/  LDG.E R0, desc[UR4][R16.64+0xbc] ;  /* 0x0000bc0410007981 */ /* 0x001f28000c1e1900 */
[----:B---3--:R0:W-:Y:S04]  /*1090*/  STL [R1+0x330], R13 ;  /* 0x0003300d01007387 */ /* 0x0081e80000100800 */
[----:B0-----:R-:W3:Y:S01]  /*10a0*/  LDL.LU R13, [R1+0x124] ;  /* 0x00012400010d7983 */ /* 0x001ee20000300800 */
[----:B------:R-:W-:-:S02]  /*10b0*/  IMAD R2, R3, R2, RZ ;  /* 0x0000000203027224 */ /* 0x000fc400078e02ff */
[----:B------:R-:W-:Y:S01]  /*10c0*/  IMAD R12, R12, R18, RZ ;  /* 0x000000120c0c7224 */ /* 0x000fe200078e02ff */
[----:B----4-:R0:W-:Y:S04]  /*10d0*/  STL [R1+0x334], R0 ;  /* 0x0003340001007387 */ /* 0x0101e80000100800 */
[----:B0-----:R-:W3:Y:S04]  /*10e0*/  LDL.LU R0, [R1+0x120] ;  /* 0x0001200001007983 */ /* 0x001ee80000300800 */
[----:B------:R0:W-:Y:S04]  /*10f0*/  STL [R1+0x338], R10 ;  /* 0x0003380a01007387 */ /* 0x0001e80000100800 */
[----:B0-----:R-:W4:Y:S04]  /*1100*/  LDL.LU R10, [R1+0x12c] ;  /* 0x00012c00010a7983 */ /* 0x001f280000300800 */
[----:B--2---:R0:W-:Y:S04]  /*1110*/  STL [R1+0x33c], R8 ;  /* 0x00033c0801007387 */ /* 0x0041e80000100800 */
[----:B0-----:R-:W4:Y:S04]  /*1120*/  LDL.LU R8, [R1+0x128] ;  /* 0x0001280001087983 */ /* 0x001f280000300800 */
[----:B------:R0:W-:Y:S04]  /*1130*/  STL [R1+0x340], R19 ;  /* 0x0003401301007387 */ /* 0x0001e80000100800 */
[----:B0-----:R-:W2:Y:S04]  /*1140*/  LDL.LU R19, [R1+0x134] ;  /* 0x0001340001137983 */ /* 0x001ea80000300800 */
[----:B------:R0:W-:Y:S04]  /*1150*/  STL [R1+0x344], R20 ;  /* 0x0003441401007387 */ /* 0x0001e80000100800 */
[----:B0-----:R-:W2:Y:S04]  /*1160*/  LDL.LU R20, [R1+0x130] ;  /* 0x0001300001147983 */ /* 0x001ea80000300800 */
[----:B------:R0:W-:Y:S04]  /*1170*/  STL [R1+0x348], R21 ;  /* 0x0003481501007387 */ /* 0x0001e80000100800 */
[----:B0-----:R-:W5:Y:S04]  /*1180*/  LDL.LU R21, [R1+0x13c] ;  /* 0x00013c0001157983 */ /* 0x001f680000300800 */
[----:B------:R0:W-:Y:S04]  /*1190*/  STL [R1+0x34c], R22 ;  /* 0x00034c1601007387 */ /* 0x0001e80000100800 */
[----:B0-----:R-:W5:Y:S04]  /*11a0*/  LDL.LU R22, [R1+0x138] ;  /* 0x0001380001167983 */ /* 0x001f680000300800 */
[----:B------:R0:W-:Y:S04]  /*11b0*/  STL [R1+0x350], R23 ;  /* 0x0003501701007387 */ /* 0x0001e80000100800 */
[----:B0-----:R-:W3:Y:S04]  /*11c0*/  LDL.LU R23, [R1+0x144] ;  /* 0x0001440001177983 */ /* 0x001ee80000300800 */
[----:B------:R0:W-:Y:S04]  /*11d0*/  STL [R1+0x354], R24 ;  /* 0x0003541801007387 */ /* 0x0001e80000100800 */
[----:B0-----:R-:W3:Y:S04]  /*11e0*/  LDL.LU R24, [R1+0x140] ;  /* 0x0001400001187983 */ /* 0x001ee80000300800 */
[----:B------:R0:W-:Y:S04]  /*11f0*/  STL [R1+0x358], R25 ;  /* 0x0003581901007387 */ /* 0x0001e80000100800 */
[----:B0-----:R-:W4:Y:S04]  /*1200*/  LDL.LU R25, [R1+0x14c] ;  /* 0x00014c0001197983 */ /* 0x001f280000300800 */
[----:B------:R0:W-:Y:S04]  /*1210*/  STL [R1+0x35c], R26 ;  /* 0x00035c1a01007387 */ /* 0x0001e80000100800 */
        /* <DEDUP_REMOVED lines=11> */
[----:B------:R-:W4:Y:S04]  /*12d0*/  LDL.LU R3, [R1+0x16c] ;  /* 0x00016c0001037983 */ /* 0x000f280000300800 */
[----:B------:R0:W-:Y:S04]  /*12e0*/  STL [R1+0x1b0], R2 ;  /* 0x0001b00201007387 */ /* 0x0001e80000100800 */
[----:B0-----:R-:W3:Y:S04]  /*12f0*/  LDL.LU R2, [R1+0x160] ;  /* 0x0001600001027983 */ /* 0x001ee80000300800 */
[----:B------:R-:W2:Y:S04]  /*1300*/  LDL.LU R18, [R1+0x3fc] ;  /* 0x0003fc0001127983 */ /* 0x000ea80000300800 */
[----:B------:R0:W-:Y:S04]  /*1310*/  STL [R1+0x1ac], R12 ;  /* 0x0001ac0c01007387 */ /* 0x0001e80000100800 */
[----:B0-----:R-:W2:Y:S02]  /*1320*/  LDL.LU R12, [R1+0x3f8] ;  /* 0x0003f800010c7983 */ /* 0x001ea40000300800 */
[----:B--2---:R-:W-:-:S02]  /*1330*/  IMAD R12, R12, R18, RZ ;  /* 0x000000120c0c7224 */ /* 0x004fc400078e02ff */
[----:B------:R-:W2:Y:S04]  /*1340*/  LDL.LU R18, [R1+0x3f4] ;  /* 0x0003f40001127983 */ /* 0x000ea80000300800 */
[----:B------:R0:W-:Y:S04]  /*1350*/  STL [R1+0x1a8], R12 ;  /* 0x0001a80c01007387 */ /* 0x0001e80000100800 */
[----:B0-----:R-:W2:Y:S02]  /*1360*/  LDL.LU R12, [R1+0x3f0] ;  /* 0x0003f000010c7983 */ /* 0x001ea40000300800 */
[----:B--2---:R-:W-:-:S02]  /*1370*/  IMAD R12, R12, R18, RZ ;  /* 0x000000120c0c7224 */ /* 0x004fc400078e02ff */
[----:B------:R-:W2:Y:S01]  /*1380*/  LDL.LU R18, [R1+0x3ec] ;  /* 0x0003ec0001127983 */ /* 0x000ea20000300800 */
[----:B----4-:R-:W-:-:S03]  /*1390*/  IMAD R3, R3, R15, RZ ;  /* 0x0000000f03037224 */ /* 0x010fc600078e02ff */
[----:B------:R0:W-:Y:S01]  /*13a0*/  STL [R1+0x1a4], R12 ;  /* 0x0001a40c01007387 */ /* 0x0001e20000100800 */
[----:B---3--:R-:W-:-:S03]  /*13b0*/  IMAD R17, R17, R2, RZ ;  /* 0x0000000211117224 */ /* 0x008fc600078e02ff */
[----:B0-----:R-:W3:Y:S01]  /*13c0*/  LDL.LU R12, [R1+0x3e8] ;  /* 0x0003e800010c7983 */ /* 0x001ee20000300800 */
[----:B------:R-:W-:Y:S02]  /*13d0*/  IMAD R2, R27, R28, RZ ;  /* 0x0000001c1b027224 */ /* 0x000fe400078e02ff */
[----:B--2---:R-:W-:Y:S02]  /*13e0*/  IMAD R6, R6, R18, RZ ;  /* 0x0000001206067224 */ /* 0x004fe400078e02ff */
[----:B------:R-:W2:Y:S04]  /*13f0*/  LDL.LU R18, [R1+0x3e4] ;  /* 0x0003e40001127983 */ /* 0x000ea80000300800 */
[----:B------:R0:W-:Y:S04]  /*1400*/  STL [R1+0x1a0], R6 ;  /* 0x0001a00601007387 */ /* 0x0001e80000100800 */
[----:B0-----:R-:W4:Y:S04]  /*1410*/  LDL.LU R6, [R1+0x3e0] ;  /* 0x0003e00001067983 */ /* 0x001f280000300800 */
[----:B------:R-:W3:Y:S04]  /*1420*/  LDL.LU R15, [R1+0x3dc] ;  /* 0x0003dc00010f7983 */ /* 0x000ee80000300800 */
[----:B------:R5:W-:Y:S04]  /*1430*/  STL [R1+0x19c], R3 ;  /* 0x00019c0301007387 */ /* 0x000be80000100800 */
[----:B------:R-:W-:Y:S01]  /*1440*/  STL [R1+0x198], R17 ;  /* 0x0001981101007387 */ /* 0x000fe20000100800 */
[----:B-----5:R-:W-:-:S02]  /*1450*/  IMAD R3, R29, R16, RZ ;  /* 0x000000101d037224 */ /* 0x020fc400078e02ff */
[----:B------:R-:W-:-:S03]  /*1460*/  IMAD R16, R25, R26, RZ ;  /* 0x0000001a19107224 */ /* 0x000fc600078e02ff */
[----:B------:R0:W-:Y:S04]  /*1470*/  STL [R1+0x194], R3 ;  /* 0x0001940301007387 */ /* 0x0001e80000100800 */
[----:B------:R1:W-:Y:S01]  /*1480*/  STL [R1+0x190], R2 ;  /* 0x0001900201007387 */ /* 0x0003e20000100800 */
[----:B0-----:R-:W-:-:S03]  /*1490*/  IMAD R3, R23, R24, RZ ;  /* 0x0000001817037224 */ /* 0x001fc600078e02ff */
[----:B------:R0:W-:Y:S01]  /*14a0*/  STL [R1+0x18c], R16 ;  /* 0x00018c1001007387 */ /* 0x0001e20000100800 */
[----:B-1----:R-:W-:-:S03]  /*14b0*/  IMAD R2, R21, R22, RZ ;  /* 0x0000001615027224 */ /* 0x002fc600078e02ff */
[----:B------:R1:W-:Y:S01]  /*14c0*/  STL [R1+0x188], R3 ;  /* 0x0001880301007387 */ /* 0x0003e20000100800 */
[----:B0-----:R-:W-:-:S03]  /*14d0*/  IMAD R16, R19, R20, RZ ;  /* 0x0000001413107224 */ /* 0x001fc600078e02ff */
[----:B------:R0:W-:Y:S01]  /*14e0*/  STL [R1+0x184], R2 ;  /* 0x0001840201007387 */ /* 0x0001e20000100800 */
[----:B-1----:R-:W-:-:S03]  /*14f0*/  IMAD R3, R10, R8, RZ ;  /* 0x000000080a037224 */ /* 0x002fc600078e02ff */
[----:B------:R-:W-:Y:S04]  /*1500*/  STL [R1+0x180], R16 ;  /* 0x0001801001007387 */ /* 0x000fe80000100800 */
[----:B------:R1:W-:Y:S01]  /*1510*/  STL [R1+0x17c], R3 ;  /* 0x00017c0301007387 */ /* 0x0003e20000100800 */
[----:B0-----:R-:W-:Y:S02]  /*1520*/  IMAD R2, R13, R0, RZ ;  /* 0x000000000d027224 */ /* 0x001fe400078e02ff */
[----:B------:R-:W-:-:S03]  /*1530*/  IMAD R0, R7, R11, RZ ;  /* 0x0000000b07007224 */ /* 0x000fc600078e02ff */
[----:B------:R-:W-:Y:S01]  /*1540*/  STL [R1+0x178], R2 ;  /* 0x0001780201007387 */ /* 0x000fe20000100800 */
[----:B-1----:R-:W-:-:S03]  /*1550*/  IMAD R3, R14, R5, RZ ;  /* 0x000000050e037224 */ /* 0x002fc600078e02ff */
[----:B------:R4:W-:Y:S04]  /*1560*/  STL [R1+0x174], R0 ;  /* 0x0001740001007387 */ /* 0x0009e80000100800 */
[----:B------:R-:W-:Y:S04]  /*1570*/  STL [R1+0x170], R3 ;  /* 0x0001700301007387 */ /* 0x000fe80000100800 */
[----:B------:R-:W5:Y:S01]  /*1580*/  LDL.LU R29, [R1+0x90] ;  /* 0x00009000011d7983 */ /* 0x000f620000300800 */
[----:B----4-:R-:W-:Y:S02]  /*1590*/  IMAD R0, R9, R6, RZ ;  /* 0x0000000609007224 */ /* 0x010fe400078e02ff */
[----:B---3--:R-:W-:-:S05]  /*15a0*/  IMAD R2, R4, R15, RZ ;  /* 0x0000000f04027224 */ /* 0x008fca00078e02ff */
[----:B------:R-:W-:Y:S04]  /*15b0*/  STL [R1+0x16c], R2 ;  /* 0x00016c0201007387 */ /* 0x000fe80000100800 */
[----:B-----5:R0:W-:Y:S04]  /*15c0*/  STL [R1+0x374], R29 ;  /* 0x0003741d01007387 */ /* 0x0201e80000100800 */
[----:B------:R-:W-:Y:S04]  /*15d0*/  STL [R1+0x168], R0 ;  /* 0x0001680001007387 */ /* 0x000fe80000100800 */
[----:B0-----:R-:W3:Y:S04]  /*15e0*/  LDL.LU R29, [R1+0x9c] ;  /* 0x00009c00011d7983 */ /* 0x001ee80000300800 */
[----:B---3--:R0:W-:Y:S04]  /*15f0*/  STL [R1+0x37c], R29 ;  /* 0x00037c1d01007387 */ /* 0x0081e80000100800 */
        /* <DEDUP_REMOVED lines=21> */
[----:B---3--:R-:W-:Y:S04]  /*1750*/  STL [R1+0x3d4], R29 ;  /* 0x0003d41d01007387 */ /* 0x008fe80000100800 */
[----:B------:R-:W3:Y:S04]  /*1760*/  LDL.LU R16, [R1+0x94] ;  /* 0x0000940001107983 */ /* 0x000ee80000300800 */
        /* <DEDUP_REMOVED lines=23> */
[----:B0-----:R-:W3:Y:S01]  /*18e0*/  LDL.LU R16, [R1+0xf0] ;  /* 0x0000f00001107983 */ /* 0x001ee20000300800 */
[----:B------:R-:W-:-:S03]  /*18f0*/  MOV R29, R12 ;  /* 0x0000000c001d7202 */ /* 0x000fc60000000f00 */
[----:B---3--:R2:W-:Y:S04]  /*1900*/  STL [R1+0x3d8], R16 ;  /* 0x0003d81001007387 */ /* 0x0085e80000100800 */
[----:B------:R-:W3:Y:S04]  /*1910*/  LDL.LU R17, [R1+0x88] ;  /* 0x0000880001117983 */ /* 0x000ee80000300800 */
[----:B------:R-:W3:Y:S04]  /*1920*/  LDL.LU R28, [R1+0x8c] ;  /* 0x00008c00011c7983 */ /* 0x000ee80000300800 */
[----:B------:R-:W4:Y:S04]  /*1930*/  LDL.LU R27, [R1+0x80] ;  /* 0x00008000011b7983 */ /* 0x000f280000300800 */
[----:B------:R-:W4:Y:S04]  /*1940*/  LDL.LU R26, [R1+0x84] ;  /* 0x00008400011a7983 */ /* 0x000f280000300800 */
[----:B------:R-:W5:Y:S04]  /*1950*/  LDL.LU R25, [R1+0x78] ;  /* 0x0000780001197983 */ /* 0x000f680000300800 */
        /* <DEDUP_REMOVED lines=9> */
[----:B------:R-:W5:Y:S01]  /*19f0*/  LDL.LU R13, [R1+0x50] ;  /* 0x00005000010d7983 */ /* 0x000f620000300800 */
[----:B--2---:R-:W-:-:S03]  /*1a00*/  MOV R16, R18 ;  /* 0x0000001200107202 */ /* 0x004fc60000000f00 */
[----:B------:R-:W2:Y:S04]  /*1a10*/  LDL.LU R11, [R1+0x54] ;  /* 0x00005400010b7983 */ /* 0x000ea80000300800 */
[----:B------:R-:W2:Y:S04]  /*1a20*/  LDL.LU R7, [R1+0x48] ;  /* 0x0000480001077983 */ /* 0x000ea80000300800 */
[----:B------:R-:W2:Y:S04]  /*1a30*/  LDL.LU R5, [R1+0x4c] ;  /* 0x00004c0001057983 */ /* 0x000ea80000300800 */
[----:B------:R-:W2:Y:S04]  /*1a40*/  LDL.LU R14, [R1+0x40] ;  /* 0x00004000010e7983 */ /* 0x000ea80000300800 */
[----:B------:R-:W2:Y:S01]  /*1a50*/  LDL.LU R4, [R1+0x44] ;  /* 0x0000440001047983 */ /* 0x000ea20000300800 */
[----:B------:R-:W-:-:S03]  /*1a60*/  IMAD R29, R29, R16, RZ ;  /* 0x000000101d1d7224 */ /* 0x000fc600078e02ff */
[----:B------:R-:W2:Y:S04]  /*1a70*/  LDL.LU R15, [R1+0x3c] ;  /* 0x00003c00010f7983 */ /* 0x000ea80000300800 */
[----:B------:R-:W2:Y:S04]  /*1a80*/  LDL.LU R6, [R1+0x34] ;  /* 0x0000340001067983 */ /* 0x000ea80000300800 */
[----:B------:R-:W2:Y:S04]  /*1a90*/  LDL.LU R9, [R1+0x2c] ;  /* 0x00002c0001097983 */ /* 0x000ea80000300800 */
[----:B------:R-:W2:Y:S04]  /*1aa0*/  LDL.LU R12, [R1+0x24] ;  /* 0x00002400010c7983 */ /* 0x000ea80000300800 */
[----:B------:R-:W2:Y:S04]  /*1ab0*/  LDL.LU R18, [R1+0x1c] ;  /* 0x00001c0001127983 */ /* 0x000ea80000300800 */
[----:B------:R-:W2:Y:S04]  /*1ac0*/  LDL.LU R3, [R1+0x14] ;  /* 0x0000140001037983 */ /* 0x000ea80000300800 */
[----:B------:R-:W2:Y:S04]  /*1ad0*/  LDL.LU R2, [R1+0xc] ;  /* 0x00000c0001027983 */ /* 0x000ea80000300800 */
[----:B------:R-:W3:Y:S04]  /*1ae0*/  LDL.LU R16, [R1+0x3d8] ;  /* 0x0003d80001107983 */ /* 0x000ee80000300800 */
[----:B------:R0:W-:Y:S04]  /*1af0*/  STL [R1+0x164], R29 ;  /* 0x0001641d01007387 */ /* 0x0001e80000100800 */
[----:B0-----:R-:W3:Y:S02]  /*1b00*/  LDL.LU R29, [R1+0x3d4] ;  /* 0x0003d400011d7983 */ /* 0x001ee40000300800 */
[----:B---3--:R-:W-:-:S02]  /*1b10*/  IMAD R29, R29, R16, RZ ;  /* 0x000000101d1d7224 */ /* 0x008fc400078e02ff */
        /* <DEDUP_REMOVED lines=46> */
[----:B0-----:R-:W3:Y:S01]  /*1e00*/  LDL.LU R29, [R1+0x374] ;  /* 0x00037400011d7983 */ /* 0x001ee20000300800 */
[----:B------:R-:W-:Y:S02]  /*1e10*/  IMAD R28, R28, R17, RZ ;  /* 0x000000111c1c7224 */ /* 0x000fe400078e02ff */
[----:B----4-:R-:W-:-:S02]  /*1e20*/  IMAD R26, R26, R27, RZ ;  /* 0x0000001b1a1a7224 */ /* 0x010fc400078e02ff */
[----:B-----5:R-:W-:Y:S02]  /*1e30*/  IMAD R24, R24, R25, RZ ;  /* 0x0000001918187224 */ /* 0x020fe400078e02ff */
[----:B------:R-:W-:Y:S02]  /*1e40*/  IMAD R22, R22, R23, RZ ;  /* 0x0000001716167224 */ /* 0x000fe400078e02ff */
[----:B------:R-:W-:Y:S02]  /*1e50*/  IMAD R20, R20, R21, RZ ;  /* 0x0000001514147224 */ /* 0x000fe400078e02ff */
[----:B------:R-:W-:Y:S02]  /*1e60*/  IMAD R8, R8, R19, RZ ;  /* 0x0000001308087224 */ /* 0x000fe400078e02ff */
[----:B------:R-:W-:Y:S02]  /*1e70*/  IMAD R0, R0, R10, RZ ;  /* 0x0000000a00007224 */ /* 0x000fe400078e02ff */
[----:B--2---:R-:W-:-:S02]  /*1e80*/  IMAD R11, R11, R13, RZ ;  /* 0x0000000d0b0b7224 */ /* 0x004fc400078e02ff */
[----:B------:R-:W-:Y:S02]  /*1e90*/  IMAD R5, R5, R7, RZ ;  /* 0x0000000705057224 */ /* 0x000fe400078e02ff */
[----:B------:R-:W-:Y:S02]  /*1ea0*/  IMAD R4, R4, R14, RZ ;  /* 0x0000000e04047224 */ /* 0x000fe400078e02ff */
[----:B---3--:R-:W-:Y:S02]  /*1eb0*/  IMAD R16, R16, R29, RZ ;  /* 0x0000001d10107224 */ /* 0x008fe400078e02ff */
[----:B------:R-:W2:Y:S04]  /*1ec0*/  LDL.LU R29, [R1+0x370] ;  /* 0x00037000011d7983 */ /* 0x000ea80000300800 */
[----:B------:R0:W-:Y:S04]  /*1ed0*/  STL [R1+0x130], R16 ;  /* 0x0001301001007387 */ /* 0x0001e80000100800 */
[----:B0-----:R-:W3:Y:S04]  /*1ee0*/  LDL.LU R16, [R1+0x36c] ;  /* 0x00036c0001107983 */ /* 0x001ee80000300800 */
[----:B------:R-:W3:Y:S04]  /*1ef0*/  LDL.LU R17, [R1+0x368] ;  /* 0x0003680001117983 */ /* 0x000ee80000300800 */
[----:B------:R0:W-:Y:S04]  /*1f00*/  STL [R1+0x12c], R28 ;  /* 0x00012c1c01007387 */ /* 0x0001e80000100800 */
[----:B0-----:R-:W4:Y:S04]  /*1f10*/  LDL.LU R28, [R1+0x364] ;  /* 0x00036400011c7983 */ /* 0x001f280000300800 */
[----:B------:R-:W5:Y:S04]  /*1f20*/  LDL.LU R27, [R1+0x360] ;  /* 0x00036000011b7983 */ /* 0x000f680000300800 */
[----:B------:R0:W-:Y:S04]  /*1f30*/  STL [R1+0x128], R26 ;  /* 0x0001281a01007387 */ /* 0x0001e80000100800 */
[----:B0-----:R-:W2:Y:S04]  /*1f40*/  LDL.LU R26, [R1+0x35c] ;  /* 0x00035c00011a7983 */ /* 0x001ea80000300800 */
        /* <DEDUP_REMOVED lines=20> */
[----:B0-----:R-:W3:Y:S04]  /*2090*/  LDL.LU R5, [R1+0x324] ;  /* 0x0003240001057983 */ /* 0x001ee80000300800 */
[----:B------:R-:W3:Y:S04]  /*20a0*/  LDL.LU R14, [R1+0x320] ;  /* 0x00032000010e7983 */ /* 0x000ee80000300800 */
[----:B------:R0:W-:Y:S04]  /*20b0*/  STL [R1+0x108], R4 ;  /* 0x0001080401007387 */ /* 0x0001e80000100800 */
[----:B0-----:R-:W3:Y:S01]  /*20c0*/  LDL.LU R4, [R1+0x31c] ;  /* 0x00031c0001047983 */ /* 0x001ee20000300800 */
[----:B-----5:R-:W-:-:S02]  /*20d0*/  IMAD R18, R18, R13, RZ ;  /* 0x0000000d12127224 */ /* 0x020fc400078e02ff */
[----:B----4-:R-:W-:Y:S02]  /*20e0*/  IMAD R3, R3, R0, RZ ;  /* 0x0000000003037224 */ /* 0x010fe400078e02ff */
[----:B--2---:R-:W-:Y:S02]  /*20f0*/  IMAD R12, R12, R11, RZ ;  /* 0x0000000b0c0c7224 */ /* 0x004fe400078e02ff */
[----:B---3--:R-:W-:Y:S02]  /*2100*/  IMAD R9, R9, R7, RZ ;  /* 0x0000000709097224 */ /* 0x008fe400078e02ff */
[----:B------:R-:W-:Y:S02]  /*2110*/  IMAD R6, R6, R5, RZ ;  /* 0x0000000506067224 */ /* 0x000fe400078e02ff */
[----:B------:R-:W-:Y:S02]  /*2120*/  IMAD R15, R15, R14, RZ ;  /* 0x0000000e0f0f7224 */ /* 0x000fe400078e02ff */
[----:B------:R-:W2:Y:S04]  /*2130*/  LDL.LU R14, [R1+0x318] ;  /* 0x00031800010e7983 */ /* 0x000ea80000300800 */
[----:B------:R0:W-:Y:S04]  /*2140*/  STL [R1+0x104], R15 ;  /* 0x0001040f01007387 */ /* 0x0001e80000100800 */
[----:B0-----:R-:W2:Y:S04]  /*2150*/  LDL.LU R15, [R1+0x314] ;  /* 0x00031400010f7983 */ /* 0x001ea80000300800 */
[----:B------:R-:W3:Y:S04]  /*2160*/  LDL.LU R5, [R1+0x310] ;  /* 0x0003100001057983 */ /* 0x000ee80000300800 */
[----:B------:R0:W-:Y:S04]  /*2170*/  STL [R1+0x100], R6 ;  /* 0x0001000601007387 */ /* 0x0001e80000100800 */
[----:B0-----:R-:W4:Y:S04]  /*2180*/  LDL.LU R6, [R1+0x30c] ;  /* 0x00030c0001067983 */ /* 0x001f280000300800 */
[----:B------:R-:W5:Y:S04]  /*2190*/  LDL.LU R7, [R1+0x308] ;  /* 0x0003080001077983 */ /* 0x000f680000300800 */
[----:B------:R0:W-:Y:S04]  /*21a0*/  STL [R1+0xfc], R9 ;  /* 0x0000fc0901007387 */ /* 0x0001e80000100800 */
[----:B0-----:R-:W3:Y:S04]  /*21b0*/  LDL.LU R9, [R1+0x304] ;  /* 0x0003040001097983 */ /* 0x001ee80000300800 */
[----:B------:R-:W4:Y:S04]  /*21c0*/  LDL.LU R11, [R1+0x300] ;  /* 0x00030000010b7983 */ /* 0x000f280000300800 */
[----:B------:R0:W-:Y:S04]  /*21d0*/  STL [R1+0xf8], R12 ;  /* 0x0000f80c01007387 */ /* 0x0001e80000100800 */
[----:B0-----:R-:W5:Y:S04]  /*21e0*/  LDL.LU R12, [R1+0x2fc] ;  /* 0x0002fc00010c7983 */ /* 0x001f680000300800 */
[----:B------:R-:W2:Y:S04]  /*21f0*/  LDL.LU R13, [R1+0x2f8] ;  /* 0x0002f800010d7983 */ /* 0x000ea80000300800 */
[----:B------:R0:W-:Y:S04]  /*2200*/  STL [R1+0xf4], R18 ;  /* 0x0000f41201007387 */ /* 0x0001e80000100800 */
[----:B0-----:R-:W3:Y:S04]  /*2210*/  LDL.LU R18, [R1+0x2f4] ;  /* 0x0002f40001127983 */ /* 0x001ee80000300800 */
[----:B------:R-:W4:Y:S01]  /*2220*/  LDL.LU R0, [R1+0x2f0] ;  /* 0x0002f00001007983 */ /* 0x000f220000300800 */
[----:B------:R-:W-:-:S03]  /*2230*/  IMAD R2, R2, R10, RZ ;  /* 0x0000000a02027224 */ /* 0x000fc600078e02ff */
[----:B------:R-:W5:Y:S04]  /*2240*/  LDL.LU R10, [R1+0x2ec] ;  /* 0x0002ec00010a7983 */ /* 0x000f680000300800 */
[----:B------:R4:W-:Y:S02]  /*2250*/  STL [R1+0xf0], R3 ;  /* 0x0000f00301007387 */ /* 0x0009e40000100800 */
[----:B----4-:R-:W-:Y:S02]  /*2260*/  IMAD R3, R0, R8, RZ ;  /* 0x0000000800037224 */ /* 0x010fe400078e02ff */
[----:B------:R-:W4:Y:S01]  /*2270*/  LDL.LU R8, [R1+0x2e8] ;  /* 0x0002e80001087983 */ /* 0x000f220000300800 */
[----:B--2---:R-:W-:-:S03]  /*2280*/  IMAD R0, R13, R20, RZ ;  /* 0x000000140d007224 */ /* 0x004fc600078e02ff */
[----:B------:R3:W-:Y:S04]  /*2290*/  STL [R1+0xec], R2 ;  /* 0x0000ec0201007387 */ /* 0x0007e80000100800 */
[----:B------:R5:W-:Y:S04]  /*22a0*/  STL [R1+0xe8], R3 ;  /* 0x0000e80301007387 */ /* 0x000be80000100800 */
[----:B------:R-:W2:Y:S01]  /*22b0*/  LDG.E R13, desc[UR4][R14.64+0x144] ;  /* 0x000144040e0d7981 */ /* 0x000ea2000c1e1900 */
[----:B---3--:R-:W-:-:S03]  /*22c0*/  IMAD R2, R18, R19, RZ ;  /* 0x0000001312027224 */ /* 0x008fc600078e02ff */
[----:B------:R-:W3:Y:S01]  /*22d0*/  LDG.E R18, desc[UR4][R14.64+0x134] ;  /* 0x000134040e127981 */ /* 0x000ee2000c1e1900 */
[----:B-----5:R-:W-:-:S03]  /*22e0*/  IMAD R3, R12, R21, RZ ;  /* 0x000000150c037224 */ /* 0x020fc600078e02ff */
[----:B------:R0:W-:Y:S04]  /*22f0*/  STL [R1+0xe4], R2 ;  /* 0x0000e40201007387 */ /* 0x0001e80000100800 */
[----:B------:R1:W-:Y:S04]  /*2300*/  STL [R1+0xe0], R0 ;  /* 0x0000e00001007387 */ /* 0x0003e80000100800 */
[----:B------:R-:W5:Y:S01]  /*2310*/  LDG.E R12, desc[UR4][R14.64+0x148] ;  /* 0x000148040e0c7981 */ /* 0x000f62000c1e1900 */
[----:B0-----:R-:W-:-:S03]  /*2320*/  IMAD R2, R11, R22, RZ ;  /* 0x000000160b027224 */ /* 0x001fc600078e02ff */
[----:B------:R-:W3:Y:S01]  /*2330*/  LDG.E R21, desc[UR4][R14.64+0x138] ;  /* 0x000138040e157981 */ /* 0x000ee2000c1e1900 */
[----:B-1----:R-:W-:-:S03]  /*2340*/  IMAD R0, R10, R23, RZ ;  /* 0x000000170a007224 */ /* 0x002fc600078e02ff */
[----:B------:R0:W-:Y:S04]  /*2350*/  STL [R1+0xdc], R3 ;  /* 0x0000dc0301007387 */ /* 0x0001e80000100800 */
[----:B------:R-:W-:Y:S04]  /*2360*/  STL [R1+0xd8], R2 ;  /* 0x0000d80201007387 */ /* 0x000fe80000100800 */
[----:B------:R1:W-:Y:S01]  /*2370*/  STL [R1+0xd4], R0 ;  /* 0x0000d40001007387 */ /* 0x0003e20000100800 */
[----:B0-----:R-:W-:-:S03]  /*2380*/  IMAD R3, R9, R24, RZ ;  /* 0x0000001809037224 */ /* 0x001fc600078e02ff */
[----:B------:R-:W3:Y:S04]  /*2390*/  LDG.E R11, desc[UR4][R14.64+0x14c] ;  /* 0x00014c040e0b7981 */ /* 0x000ee8000c1e1900 */
[----:B------:R-:W3:Y:S01]  /*23a0*/  LDG.E R10, desc[UR4][R14.64+0x150] ;  /* 0x000150040e0a7981 */ /* 0x000ee2000c1e1900 */
[----:B-1----:R-:W-:-:S03]  /*23b0*/  IMAD R0, R7, R26, RZ ;  /* 0x0000001a07007224 */ /* 0x002fc600078e02ff */
[----:B------:R0:W-:Y:S04]  /*23c0*/  STL [R1+0xd0], R3 ;  /* 0x0000d00301007387 */ /* 0x0001e80000100800 */
[----:B------:R-:W3:Y:S04]  /*23d0*/  LDG.E R9, desc[UR4][R14.64+0x154] ;  /* 0x000154040e097981 */ /* 0x000ee8000c1e1900 */
[----:B------:R-:W3:Y:S01]  /*23e0*/  LDG.E R7, desc[UR4][R14.64+0xfc] ;  /* 0x0000fc040e077981 */ /* 0x000ee2000c1e1900 */
[----:B0-----:R-:W-:-:S03]  /*23f0*/  IMAD R3, R6, R27, RZ ;  /* 0x0000001b06037224 */ /* 0x001fc600078e02ff */
[----:B------:R-:W3:Y:S04]  /*2400*/  LDG.E R6, desc[UR4][R14.64+0x104] ;  /* 0x000104040e067981 */ /* 0x000ee8000c1e1900 */
[----:B------:R-:W3:Y:S04]  /*2410*/  LDG.E R27, desc[UR4][R14.64+0x110] ;  /* 0x000110040e1b7981 */ /* 0x000ee8000c1e1900 */
[----:B------:R-:W3:Y:S04]  /*2420*/  LDG.E R26, desc[UR4][R14.64+0x118] ;  /* 0x000118040e1a7981 */ /* 0x000ee8000c1e1900 */
[----:B------:R-:W3:Y:S04]  /*2430*/  LDG.E R24, desc[UR4][R14.64+0x128] ;  /* 0x000128040e187981 */ /* 0x000ee8000c1e1900 */
[----:B------:R-:W3:Y:S04]  /*2440*/  LDG.E R23, desc[UR4][R14.64+0x12c] ;  /* 0x00012c040e177981 */ /* 0x000ee8000c1e1900 */
[----:B------:R-:W3:Y:S04]  /*2450*/  LDG.E R22, desc[UR4][R14.64+0x130] ;  /* 0x000130040e167981 */ /* 0x000ee8000c1e1900 */
[----:B------:R-:W3:Y:S04]  /*2460*/  LDG.E R20, desc[UR4][R14.64+0x13c] ;  /* 0x00013c040e147981 */ /* 0x000ee8000c1e1900 */
[----:B------:R-:W3:Y:S01]  /*2470*/  LDG.E R19, desc[UR4][R14.64+0xf4] ;  /* 0x0000f4040e137981 */ /* 0x000ee2000c1e1900 */
[----:B----4-:R-:W-:-:S03]  /*2480*/  IMAD R2, R8, R25, RZ ;  /* 0x0000001908027224 */ /* 0x010fc600078e02ff */
[----:B------:R-:W4:Y:S04]  /*2490*/  LDG.E R8, desc[UR4][R14.64+0xf8] ;  /* 0x0000f8040e087981 */ /* 0x000f28000c1e1900 */
[----:B------:R0:W-:Y:S04]  /*24a0*/  STL [R1+0xcc], R2 ;  /* 0x0000cc0201007387 */ /* 0x0001e80000100800 */
[----:B------:R1:W-:Y:S04]  /*24b0*/  STL [R1+0xc8], R0 ;  /* 0x0000c80001007387 */ /* 0x0003e80000100800 */
[----:B------:R-:W4:Y:S01]  /*24c0*/  LDG.E R25, desc[UR4][R14.64+0x120] ;  /* 0x000120040e197981 */ /* 0x000f22000c1e1900 */
[----:B0-----:R-:W-:-:S02]  /*24d0*/  IMAD R2, R5, R28, RZ ;  /* 0x0000001c05027224 */ /* 0x001fc400078e02ff */
[----:B-1----:R-:W-:Y:S01]  /*24e0*/  IMAD R0, R4, R29, RZ ;  /* 0x0000001d04007224 */ /* 0x002fe200078e02ff */
[----:B------:R-:W-:Y:S04]  /*24f0*/  STL [R1+0xc4], R3 ;  /* 0x0000c40301007387 */ /* 0x000fe80000100800 */
[----:B------:R-:W-:Y:S04]  /*2500*/  STL [R1+0xc0], R2 ;  /* 0x0000c00201007387 */ /* 0x000fe80000100800 */
[----:B------:R0:W-:Y:S04]  /*2510*/  STL [R1+0xbc], R0 ;  /* 0x0000bc0001007387 */ /* 0x0001e80000100800 */
[----:B------:R-:W4:Y:S04]  /*2520*/  LDG.E R29, desc[UR4][R14.64+0x100] ;  /* 0x000100040e1d7981 */ /* 0x000f28000c1e1900 */
[----:B------:R-:W4:Y:S04]  /*2530*/  LDG.E R28, desc[UR4][R14.64+0x108] ;  /* 0x000108040e1c7981 */ /* 0x000f28000c1e1900 */
[----:B0-----:R-:W2:Y:S04]  /*2540*/  LDG.E R0, desc[UR4][R14.64+0x140] ;  /* 0x000140040e007981 */ /* 0x001ea8000c1e1900 */
[----:B------:R-:W4:Y:S04]  /*2550*/  LDG.E R5, desc[UR4][R14.64+0x10c] ;  /* 0x00010c040e057981 */ /* 0x000f28000c1e1900 */
[----:B------:R-:W4:Y:S04]  /*2560*/  LDG.E R4, desc[UR4][R14.64+0x114] ;  /* 0x000114040e047981 */ /* 0x000f28000c1e1900 */
[----:B------:R-:W4:Y:S04]  /*2570*/  LDG.E R3, desc[UR4][R14.64+0x11c] ;  /* 0x00011c040e037981 */ /* 0x000f28000c1e1900 */
[----:B------:R-:W4:Y:S04]  /*2580*/  LDG.E R2, desc[UR4][R14.64+0x124] ;  /* 0x000124040e027981 */ /* 0x000f28000c1e1900 */
[----:B--2---:R-:W-:Y:S04]  /*2590*/  STL [R1+0x250], R0 ;  /* 0x0002500001007387 */ /* 0x004fe80000100800 */
[----:B------:R-:W-:Y:S04]  /*25a0*/  STL [R1+0x24c], R13 ;  /* 0x00024c0d01007387 */ /* 0x000fe80000100800 */
[----:B-----5:R0:W-:Y:S04]  /*25b0*/  STL [R1+0x254], R12 ;  /* 0x0002540c01007387 */ /* 0x0201e80000100800 */
[----:B---3--:R1:W-:Y:S04]  /*25c0*/  STL [R1+0x258], R11 ;  /* 0x0002580b01007387 */ /* 0x0083e80000100800 */
[----:B------:R-:W-:Y:S04]  /*25d0*/  STL [R1+0x25c], R10 ;  /* 0x00025c0a01007387 */ /* 0x000fe80000100800 */
[----:B------:R-:W-:Y:S04]  /*25e0*/  STL [R1+0x260], R9 ;  /* 0x0002600901007387 */ /* 0x000fe80000100800 */
[----:B----4-:R2:W-:Y:S04]  /*25f0*/  STL [R1+0x94], R8 ;  /* 0x0000940801007387 */ /* 0x0105e80000100800 */
[----:B0-----:R-:W3:Y:S04]  /*2600*/  LDG.E R12, desc[UR4][R16.64+0xf8] ;  /* 0x0000f804100c7981 */ /* 0x001ee8000c1e1900 */
[----:B-1----:R-:W4:Y:S04]  /*2610*/  LDG.E R11, desc[UR4][R16.64+0xfc] ;  /* 0x0000fc04100b7981 */ /* 0x002f28000c1e1900 */
[----:B--2---:R-:W2:Y:S04]  /*2620*/  LDG.E R8, desc[UR4][R14.64+0x158] ;  /* 0x000158040e087981 */ /* 0x004ea8000c1e1900 */
[----:B------:R-:W5:Y:S04]  /*2630*/  LDG.E R10, desc[UR4][R16.64+0x100] ;  /* 0x00010004100a7981 */ /* 0x000f68000c1e1900 */
[----:B------:R-:W5:Y:S04]  /*2640*/  LDG.E R9, desc[UR4][R16.64+0x104] ;  /* 0x0001040410097981 */ /* 0x000f68000c1e1900 */
[----:B------:R-:W5:Y:S04]  /*2650*/  LDG.E R0, desc[UR4][R16.64+0x120] ;  /* 0x0001200410007981 */ /* 0x000f68000c1e1900 */
[----:B------:R-:W5:Y:S04]  /*2660*/  LDG.E R13, desc[UR4][R16.64+0x140] ;  /* 0x00014004100d7981 */ /* 0x000f68000c1e1900 */
[----:B--2---:R0:W-:Y:S04]  /*2670*/  STL [R1+0x264], R8 ;  /* 0x0002640801007387 */ /* 0x0041e80000100800 */
[----:B------:R1:W-:Y:S04]  /*2680*/  STL [R1+0x8c], R7 ;  /* 0x00008c0701007387 */ /* 0x0003e80000100800 */
[----:B0-----:R-:W2:Y:S04]  /*2690*/  LDG.E R8, desc[UR4][R16.64+0x108] ;  /* 0x0001080410087981 */ /* 0x001ea8000c1e1900 */
        /* <DEDUP_REMOVED lines=8> */
[----:B0-----:R-:W3:Y:S04]  /*2720*/  LDG.E R28, desc[UR4][R16.64+0x16c] ;  /* 0x00016c04101c7981 */ /* 0x001ee8000c1e1900 */
[----:B----4-:R0:W-:Y:S04]  /*2730*/  STL [R1+0x26c], R6 ;  /* 0x00026c0601007387 */ /* 0x0101e80000100800 */
[----:B------:R1:W-:Y:S04]  /*2740*/  STL [R1+0x6c], R5 ;  /* 0x00006c0501007387 */ /* 0x0003e80000100800 */
[----:B0-----:R-:W4:Y:S04]  /*2750*/  LDG.E R6, desc[UR4][R16.64+0x110] ;  /* 0x0001100410067981 */ /* 0x001f28000c1e1900 */
[----:B-1----:R-:W5:Y:S04]  /*2760*/  LDG.E R5, desc[UR4][R14.64+0x164] ;  /* 0x000164040e057981 */ /* 0x002f68000c1e1900 */
[----:B------:R0:W-:Y:S04]  /*2770*/  STL [R1+0x64], R27 ;  /* 0x0000641b01007387 */ /* 0x0001e80000100800 */
[----:B0-----:R-:W4:Y:S04]  /*2780*/  LDG.E R27, desc[UR4][R16.64+0x168] ;  /* 0x00016804101b7981 */ /* 0x001f28000c1e1900 */
[----:B-----5:R0:W-:Y:S04]  /*2790*/  STL [R1+0x270], R5 ;  /* 0x0002700501007387 */ /* 0x0201e80000100800 */
[----:B------:R1:W-:Y:S04]  /*27a0*/  STL [R1+0x5c], R4 ;  /* 0x00005c0401007387 */ /* 0x0003e80000100800 */
[----:B0-----:R-:W5:Y:S04]  /*27b0*/  LDG.E R5, desc[UR4][R16.64+0x114] ;  /* 0x0001140410057981 */ /* 0x001f68000c1e1900 */
[----:B-1----:R-:W2:Y:S04]  /*27c0*/  LDG.E R4, desc[UR4][R14.64+0x168] ;  /* 0x000168040e047981 */ /* 0x002ea8000c1e1900 */
[----:B------:R0:W-:Y:S04]  /*27d0*/  STL [R1+0x54], R26 ;  /* 0x0000541a01007387 */ /* 0x0001e80000100800 */
[----:B0-----:R-:W5:Y:S04]  /*27e0*/  LDG.E R26, desc[UR4][R16.64+0x164] ;  /* 0x00016404101a7981 */ /* 0x001f68000c1e1900 */
        /* <DEDUP_REMOVED lines=13> */
[----:B0-----:R-:W4:Y:S04]  /*28c0*/  LDG.E R2, desc[UR4][R16.64+0x124] ;  /* 0x0001240410027981 */ /* 0x001f28000c1e1900 */
[----:B------:R-:W-:Y:S04]  /*28d0*/  STL [R1+0x2c], R23 ;  /* 0x00002c1701007387 */ /* 0x000fe80000100800 */
[----:B------:R-:W-:Y:S04]  /*28e0*/  STL [R1+0x280], R14 ;  /* 0x0002800e01007387 */ /* 0x000fe80000100800 */
[----:B------:R-:W-:Y:S04]  /*28f0*/  STL [R1+0x24], R22 ;  /* 0x0000241601007387 */ /* 0x000fe80000100800 */
[----:B------:R-:W-:Y:S04]  /*2900*/  STL [R1+0x27c], R15 ;  /* 0x00027c0f01007387 */ /* 0x000fe80000100800 */
[----:B------:R0:W-:Y:S04]  /*2910*/  STL [R1+0x1c], R18 ;  /* 0x00001c1201007387 */ /* 0x0001e80000100800 */
[----:B------:R-:W-:Y:S04]  /*2920*/  STL [R1+0x14], R21 ;  /* 0x0000141501007387 */ /* 0x000fe80000100800 */
[----:B------:R1:W-:Y:S04]  /*2930*/  STL [R1+0xc], R20 ;  /* 0x00000c1401007387 */ /* 0x0003e80000100800 */
[----:B0-----:R-:W3:Y:S04]  /*2940*/  LDG.E R18, desc[UR4][R16.64+0xf4] ;  /* 0x0000f40410127981 */ /* 0x001ee8000c1e1900 */
[----:B------:R-:W3:Y:S04]  /*2950*/  LDG.E R15, desc[UR4][R16.64+0x128] ;  /* 0x00012804100f7981 */ /* 0x000ee8000c1e1900 */
[----:B-1----:R-:W3:Y:S04]  /*2960*/  LDG.E R20, desc[UR4][R16.64+0x14c] ;  /* 0x00014c0410147981 */ /* 0x002ee8000c1e1900 */
[----:B------:R-:W3:Y:S04]  /*2970*/  LDG.E R21, desc[UR4][R16.64+0x150] ;  /* 0x0001500410157981 */ /* 0x000ee8000c1e1900 */
[----:B------:R-:W3:Y:S04]  /*2980*/  LDG.E R22, desc[UR4][R16.64+0x154] ;  /* 0x0001540410167981 */ /* 0x000ee8000c1e1900 */
[----:B------:R-:W3:Y:S04]  /*2990*/  LDG.E R23, desc[UR4][R16.64+0x158] ;  /* 0x0001580410177981 */ /* 0x000ee8000c1e1900 */
[----:B----4-:R0:W-:Y:S04]  /*29a0*/  STL [R1+0x288], R2 ;  /* 0x0002880201007387 */ /* 0x0101e80000100800 */
[----:B0-----:R-:W4:Y:S04]  /*29b0*/  LDL.LU R2, [R1+0x44] ;  /* 0x0000440001027983 */ /* 0x001f280000300800 */
        /* <DEDUP_REMOVED lines=17> */
[----:B------:R1:W-:Y:S04]  /*2ad0*/  STL [R1+0x90], R12 ;  /* 0x0000900c01007387 */ /* 0x0003e80000100800 */
[----:B0-----:R-:W4:Y:S04]  /*2ae0*/  LDL.LU R2, [R1+0x8c] ;  /* 0x00008c0001027983 */ /* 0x001f280000300800 */
[----:B------:R-:W-:Y:S04]  /*2af0*/  STL [R1+0x88], R11 ;  /* 0x0000880b01007387 */ /* 0x000fe80000100800 */
[----:B-1----:R-:W3:Y:S04]  /*2b00*/  LDG.E R12, desc[UR4][R16.64+0x13c] ;  /* 0x00013c04100c7981 */ /* 0x002ee8000c1e1900 */
[----:B----4-:R0:W-:Y:S04]  /*2b10*/  STL [R1+0x2d8], R2 ;  /* 0x0002d80201007387 */ /* 0x0101e80000100800 */
[----:B------:R1:W-:Y:S04]  /*2b20*/  STL [R1+0x80], R10 ;  /* 0x0000800a01007387 */ /* 0x0003e80000100800 */
[----:B0-----:R-:W4:Y:S04]  /*2b30*/  LDL.LU R2, [R1+0x94] ;  /* 0x0000940001027983 */ /* 0x001f280000300800 */
[----:B------:R-:W-:Y:S04]  /*2b40*/  STL [R1+0x78], R9 ;  /* 0x0000780901007387 */ /* 0x000fe80000100800 */
[----:B-1----:R-:W3:Y:S04]  /*2b50*/  LDG.E R10, desc[UR4][R16.64+0x138] ;  /* 0x00013804100a7981 */ /* 0x002ee8000c1e1900 */
[----:B----4-:R0:W-:Y:S04]  /*2b60*/  STL [R1+0x2e0], R2 ;  /* 0x0002e00201007387 */ /* 0x0101e80000100800 */
[----:B------:R1:W-:Y:S04]  /*2b70*/  STL [R1+0x70], R8 ;  /* 0x0000700801007387 */ /* 0x0003e80000100800 */
[----:B------:R-:W-:Y:S04]  /*2b80*/  STL [R1+0x68], R7 ;  /* 0x0000680701007387 */ /* 0x000fe80000100800 */
[----:B------:R-:W4:Y:S04]  /*2b90*/  LDL.LU R14, [R1+0x3c] ;  /* 0x00003c00010e7983 */ /* 0x000f280000300800 */
[----:B------:R5:W-:Y:S01]  /*2ba0*/  STL [R1+0x60], R6 ;  /* 0x0000600601007387 */ /* 0x000be20000100800 */
[----:B0-----:R-:W-:-:S03]  /*2bb0*/  MOV R2, R19 ;  /* 0x0000001300027202 */ /* 0x001fc60000000f00 */
[----:B-1----:R-:W3:Y:S04]  /*2bc0*/  LDG.E R8, desc[UR4][R16.64+0x134] ;  /* 0x0001340410087981 */ /* 0x002ee8000c1e1900 */
[----:B------:R-:W3:Y:S04]  /*2bd0*/  LDG.E R19, desc[UR4][R16.64+0x148] ;  /* 0x0001480410137981 */ /* 0x000ee8000c1e1900 */
[----:B-----5:R-:W5:Y:S04]  /*2be0*/  LDG.E R6, desc[UR4][R16.64+0x130] ;  /* 0x0001300410067981 */ /* 0x020f68000c1e1900 */
[----:B----4-:R0:W-:Y:S04]  /*2bf0*/  STL [R1+0x28c], R14 ;  /* 0x00028c0e01007387 */ /* 0x0101e80000100800 */
[----:B------:R-:W-:Y:S04]  /*2c00*/  STL [R1+0x58], R5 ;  /* 0x0000580501007387 */ /* 0x000fe80000100800 */
[----:B------:R-:W-:Y:S04]  /*2c10*/  STL [R1+0x40], R0 ;  /* 0x0000400001007387 */ /* 0x000fe80000100800 */
[----:B--2---:R1:W-:Y:S04]  /*2c20*/  STL [R1+0x50], R4 ;  /* 0x0000500401007387 */ /* 0x0043e80000100800 */
[----:B0-----:R-:W2:Y:S04]  /*2c30*/  LDL.LU R14, [R1+0x40] ;  /* 0x00004000010e7983 */ /* 0x001ea80000300800 */
[----:B---3--:R-:W-:Y:S04]  /*2c40*/  STL [R1+0x48], R3 ;  /* 0x0000480301007387 */ /* 0x008fe80000100800 */
[----:B-1----:R-:W3:Y:S04]  /*2c50*/  LDG.E R4, desc[UR4][R16.64+0x12c] ;  /* 0x00012c0410047981 */ /* 0x002ee8000c1e1900 */
[----:B--2---:R0:W-:Y:S04]  /*2c60*/  STL [R1+0x294], R14 ;  /* 0x0002940e01007387 */ /* 0x0041e80000100800 */
[----:B0-----:R-:W2:Y:S04]  /*2c70*/  LDL.LU R14, [R1+0x48] ;  /* 0x00004800010e7983 */ /* 0x001ea80000300800 */
        /* <DEDUP_REMOVED lines=19> */
[----:B------:R-:W2:Y:S04]  /*2db0*/  LDL.LU R3, [R1+0x34] ;  /* 0x0000340001037983 */ /* 0x000ea80000300800 */
[----:B------:R-:W3:Y:S01]  /*2dc0*/  LDL.LU R5, [R1+0x2c] ;  /* 0x00002c0001057983 */ /* 0x000ee20000300800 */
[----:B0-----:R-:W-:-:S03]  /*2dd0*/  MOV R14, R18 ;  /* 0x00000012000e7202 */ /* 0x001fc60000000f00 */
[----:B------:R-:W5:Y:S02]  /*2de0*/  LDL.LU R7, [R1+0x24] ;  /* 0x0000240001077983 */ /* 0x000f640000300800 */
[----:B------:R-:W-:Y:S02]  /*2df0*/  IMAD R2, R2, R14, RZ ;  /* 0x0000000e02027224 */ /* 0x000fe400078e02ff */
[----:B------:R-:W4:Y:S04]  /*2e00*/  LDL.LU R9, [R1+0x1c] ;  /* 0x00001c0001097983 */ /* 0x000f280000300800 */
[----:B------:R-:W4:Y:S04]  /*2e10*/  LDL.LU R11, [R1+0x14] ;  /* 0x00001400010b7983 */ /* 0x000f280000300800 */
[----:B------:R-:W4:Y:S04]  /*2e20*/  LDL.LU R0, [R1+0xc] ;  /* 0x00000c0001007983 */ /* 0x000f280000300800 */
[----:B------:R-:W2:Y:S04]  /*2e30*/  LDL.LU R14, [R1+0x2e4] ;  /* 0x0002e400010e7983 */ /* 0x000ea80000300800 */
[----:B------:R0:W-:Y:S04]  /*2e40*/  STL [R1+0xb8], R2 ;  /* 0x0000b80201007387 */ /* 0x0001e80000100800 */
[----:B------:R-:W4:Y:S04]  /*2e50*/  LDG.E R18, desc[UR4][R16.64+0x144] ;  /* 0x0001440410127981 */ /* 0x000f28000c1e1900 */
[----:B0-----:R-:W2:Y:S02]  /*2e60*/  LDL.LU R2, [R1+0x2e0] ;  /* 0x0002e00001027983 */ /* 0x001ea40000300800 */
[----:B--2---:R-:W-:-:S02]  /*2e70*/  IMAD R2, R2, R14, RZ ;  /* 0x0000000e02027224 */ /* 0x004fc400078e02ff */
        /* <DEDUP_REMOVED lines=42> */
[----:B0-----:R-:W2:Y:S01]  /*3120*/  LDL.LU R2, [R1+0x288] ;  /* 0x0002880001027983 */ /* 0x001ea20000300800 */
[----:B------:R-:W-:Y:S02]  /*3130*/  IMAD R3, R3, R15, RZ ;  /* 0x0000000f03037224 */ /* 0x000fe400078e02ff */
[----:B---3--:R-:W-:-:S02]  /*3140*/  IMAD R5, R5, R4, RZ ;  /* 0x0000000405057224 */ /* 0x008fc400078e02ff */
[----:B-----5:R-:W-:Y:S02]  /*3150*/  IMAD R7, R7, R6, RZ ;  /* 0x0000000607077224 */ /* 0x020fe400078e02ff */
[----:B----4-:R-:W-:Y:S02]  /*3160*/  IMAD R9, R9, R8, RZ ;  /* 0x0000000809097224 */ /* 0x010fe400078e02ff */
[----:B------:R-:W-:Y:S02]  /*3170*/  IMAD R11, R11, R10, RZ ;  /* 0x0000000a0b0b7224 */ /* 0x000fe400078e02ff */
[----:B------:R-:W-:Y:S02]  /*3180*/  IMAD R0, R0, R12, RZ ;  /* 0x0000000c00007224 */ /* 0x000fe400078e02ff */
[----:B--2---:R-:W-:Y:S02]  /*3190*/  IMAD R14, R14, R2, RZ ;  /* 0x000000020e0e7224 */ /* 0x004fe400078e02ff */
        /* <DEDUP_REMOVED lines=11> */
[----:B0-----:R-:W5:Y:S04]  /*3250*/  LDL.LU R7, [R1+0x268] ;  /* 0x0002680001077983 */ /* 0x001f680000300800 */
[----:B------:R-:W4:Y:S04]  /*3260*/  LDL.LU R8, [R1+0x264] ;  /* 0x0002640001087983 */ /* 0x000f280000300800 */
[----:B------:R0:W-:Y:S04]  /*3270*/  STL [R1+0x78], R9 ;  /* 0x0000780901007387 */ /* 0x0001e80000100800 */
[----:B0-----:R-:W2:Y:S04]  /*3280*/  LDL.LU R9, [R1+0x260] ;  /* 0x0002600001097983 */ /* 0x001ea80000300800 */
[----:B------:R-:W5:Y:S04]  /*3290*/  LDL.LU R10, [R1+0x25c] ;  /* 0x00025c00010a7983 */ /* 0x000f680000300800 */
[----:B------:R0:W-:Y:S04]  /*32a0*/  STL [R1+0x74], R11 ;  /* 0x0000740b01007387 */ /* 0x0001e80000100800 */
[----:B0-----:R-:W3:Y:S04]  /*32b0*/  LDL.LU R11, [R1+0x258] ;  /* 0x00025800010b7983 */ /* 0x001ee80000300800 */
[----:B------:R-:W4:Y:S04]  /*32c0*/  LDL.LU R12, [R1+0x254] ;  /* 0x00025400010c7983 */ /* 0x000f280000300800 */
[----:B------:R0:W-:Y:S04]  /*32d0*/  STL [R1+0x70], R0 ;  /* 0x0000700001007387 */ /* 0x0001e80000100800 */
[----:B0-----:R-:W2:Y:S02]  /*32e0*/  LDL.LU R0, [R1+0x250] ;  /* 0x0002500001007983 */ /* 0x001ea40000300800 */
[----:B--2---:R-:W-:-:S02]  /*32f0*/  IMAD R0, R0, R13, RZ ;  /* 0x0000000d00007224 */ /* 0x004fc400078e02ff */
[----:B------:R-:W2:Y:S04]  /*3300*/  LDL.LU R13, [R1+0x24c] ;  /* 0x00024c00010d7983 */ /* 0x000ea80000300800 */
[----:B------:R2:W-:Y:S01]  /*3310*/  STL [R1+0x6c], R0 ;  /* 0x00006c0001007387 */ /* 0x0005e20000100800 */
[----:B----4-:R-:W-:Y:S02]  /*3320*/  IMAD R12, R12, R19, RZ ;  /* 0x000000130c0c7224 */ /* 0x010fe400078e02ff */
[----:B---3--:R-:W-:Y:S01]  /*3330*/  IMAD R11, R11, R20, RZ ;  /* 0x000000140b0b7224 */ /* 0x008fe200078e02ff */
[----:B------:R-:W3:Y:S01]  /*3340*/  LDG.E R19, desc[UR4][R16.64+0x180] ;  /* 0x0001800410137981 */ /* 0x000ee2000c1e1900 */
[----:B------:R-:W-:Y:S02]  /*3350*/  IMAD R9, R9, R22, RZ ;  /* 0x0000001609097224 */ /* 0x000fe400078e02ff */
[----:B------:R-:W-:Y:S01]  /*3360*/  IMAD R8, R8, R23, RZ ;  /* 0x0000001708087224 */ /* 0x000fe200078e02ff */
[----:B------:R-:W4:Y:S01]  /*3370*/  LDG.E R20, desc[UR4][R16.64+0x184] ;  /* 0x0001840410147981 */ /* 0x000f22000c1e1900 */
[----:B------:R-:W-:-:S02]  /*3380*/  IMAD R6, R6, R25, RZ ;  /* 0x0000001906067224 */ /* 0x000fc400078e02ff */
[----:B------:R-:W-:Y:S01]  /*3390*/  IMAD R5, R5, R26, RZ ;  /* 0x0000001a05057224 */ /* 0x000fe200078e02ff */
[----:B------:R-:W4:Y:S01]  /*33a0*/  LDG.E R22, desc[UR4][R16.64+0x18c] ;  /* 0x00018c0410167981 */ /* 0x000f22000c1e1900 */
[----:B------:R-:W-:Y:S02]  /*33b0*/  IMAD R3, R3, R28, RZ ;  /* 0x0000001c03037224 */ /* 0x000fe400078e02ff */
[----:B------:R-:W-:Y:S01]  /*33c0*/  IMAD R2, R2, R29, RZ ;  /* 0x0000001d02027224 */ /* 0x000fe200078e02ff */
[----:B------:R-:W4:Y:S04]  /*33d0*/  LDG.E R23, desc[UR4][R16.64+0x190] ;  /* 0x0001900410177981 */ /* 0x000f28000c1e1900 */
[----:B------:R-:W4:Y:S04]  /*33e0*/  LDG.E R25, desc[UR4][R16.64+0x198] ;  /* 0x0001980410197981 */ /* 0x000f28000c1e1900 */
[----:B------:R-:W4:Y:S04]  /*33f0*/  LDG.E R26, desc[UR4][R16.64+0x19c] ;  /* 0x00019c04101a7981 */ /* 0x000f28000c1e1900 */
[----:B------:R-:W4:Y:S04]  /*3400*/  LDG.E R28, desc[UR4][R16.64+0x1a4] ;  /* 0x0001a404101c7981 */ /* 0x000f28000c1e1900 */
[----:B------:R-:W4:Y:S01]  /*3410*/  LDG.E R29, desc[UR4][R16.64+0x1a8] ;  /* 0x0001a804101d7981 */ /* 0x000f22000c1e1900 */
[----:B--2---:R-:W-:-:S03]  /*3420*/  IMAD R0, R13, R18, RZ ;  /* 0x000000120d007224 */ /* 0x004fc600078e02ff */
[----:B------:R-:W2:Y:S04]  /*3430*/  LDG.E R18, desc[UR4][R16.64+0x17c] ;  /* 0x00017c0410127981 */ /* 0x000ea8000c1e1900 */
[----:B------:R5:W-:Y:S04]  /*3440*/  STL [R1+0x68], R0 ;  /* 0x0000680001007387 */ /* 0x000be80000100800 */
[----:B------:R-:W-:Y:S04]  /*3450*/  STL [R1+0x64], R12 ;  /* 0x0000640c01007387 */ /* 0x000fe80000100800 */
[----:B------:R-:W4:Y:S01]  /*3460*/  LDG.E R13, desc[UR4][R14.64+0x1a8] ;  /* 0x0001a8040e0d7981 */ /* 0x000f22000c1e1900 */
[----:B-----5:R-:W-:-:S03]  /*3470*/  IMAD R0, R10, R21, RZ ;  /* 0x000000150a007224 */ /* 0x020fc600078e02ff */
[----:B------:R-:W-:Y:S04]  /*3480*/  STL [R1+0x60], R11 ;  /* 0x0000600b01007387 */ /* 0x000fe80000100800 */
[----:B------:R0:W-:Y:S04]  /*3490*/  STL [R1+0x5c], R0 ;  /* 0x00005c0001007387 */ /* 0x0001e80000100800 */
[----:B------:R-:W-:Y:S04]  /*34a0*/  STL [R1+0x58], R9 ;  /* 0x0000580901007387 */ /* 0x000fe80000100800 */
[----:B------:R-:W5:Y:S01]  /*34b0*/  LDG.E R21, desc[UR4][R16.64+0x188] ;  /* 0x0001880410157981 */ /* 0x000f62000c1e1900 */
[----:B0-----:R-:W-:-:S03]  /*34c0*/  IMAD R0, R7, R24, RZ ;  /* 0x0000001807007224 */ /* 0x001fc600078e02ff */
[----:B------:R-:W-:Y:S04]  /*34d0*/  STL [R1+0x54], R8 ;  /* 0x0000540801007387 */ /* 0x000fe80000100800 */
[----:B------:R0:W-:Y:S04]  /*34e0*/  STL [R1+0x50], R0 ;  /* 0x0000500001007387 */ /* 0x0001e80000100800 */
[----:B------:R-:W-:Y:S04]  /*34f0*/  STL [R1+0x4c], R6 ;  /* 0x00004c0601007387 */ /* 0x000fe80000100800 */
[----:B------:R-:W4:Y:S01]  /*3500*/  LDG.E R7, desc[UR4][R14.64+0x190] ;  /* 0x000190040e077981 */ /* 0x000f22000c1e1900 */
[----:B0-----:R-:W-:-:S03]  /*3510*/  IMAD R0, R4, R27, RZ ;  /* 0x0000001b04007224 */ /* 0x001fc600078e02ff */
[----:B------:R-:W-:Y:S04]  /*3520*/  STL [R1+0x48], R5 ;  /* 0x0000480501007387 */ /* 0x000fe80000100800 */
[----:B------:R0:W-:Y:S04]  /*3530*/  STL [R1+0x44], R0 ;  /* 0x0000440001007387 */ /* 0x0001e80000100800 */
[----:B------:R1:W-:Y:S04]  /*3540*/  STL [R1+0x40], R3 ;  /* 0x0000400301007387 */ /* 0x0003e80000100800 */
[----:B------:R3:W-:Y:S04]  /*3550*/  STL [R1+0x3c], R2 ;  /* 0x00003c0201007387 */ /* 0x0007e80000100800 */
[----:B0-----:R-:W2:Y:S04]  /*3560*/  LDG.E R0, desc[UR4][R14.64+0x174] ;  /* 0x000174040e007981 */ /* 0x001ea8000c1e1900 */
[----:B-1----:R-:W5:Y:S04]  /*3570*/  LDG.E R3, desc[UR4][R14.64+0x178] ;  /* 0x000178040e037981 */ /* 0x002f68000c1e1900 */
[----:B---3--:R-:W3:Y:S04]  /*3580*/  LDG.E R2, desc[UR4][R14.64+0x17c] ;  /* 0x00017c040e027981 */ /* 0x008ee8000c1e1900 */
[----:B------:R-:W4:Y:S04]  /*3590*/  LDG.E R4, desc[UR4][R14.64+0x184] ;  /* 0x000184040e047981 */ /* 0x000f28000c1e1900 */
        /* <DEDUP_REMOVED lines=9> */
[----:B---3--:R0:W-:Y:S04]  /*3630*/  STL [R1+0x238], R2 ;  /* 0x0002380201007387 */ /* 0x0081e80000100800 */
[----:B-----5:R1:W-:Y:S04]  /*3640*/  STL [R1+0x4], R3 ;  /* 0x0000040301007387 */ /* 0x0203e80000100800 */
[----:B0-----:R-:W3:Y:S04]  /*3650*/  LDL.LU R2, [R1+0x4] ;  /* 0x0000040001027983 */ /* 0x001ee80000300800 */
[----:B-1----:R-:W5:Y:S04]  /*3660*/  LDG.E R3, desc[UR4][R14.64+0x180] ;  /* 0x000180040e037981 */ /* 0x002f68000c1e1900 */
[----:B---3--:R2:W-:Y:S02]  /*3670*/  STL [R1+0x240], R2 ;  /* 0x0002400201007387 */ /* 0x0085e40000100800 */
[----:B--2---:R-:W-:-:S02]  /*3680*/  MOV R2, R0 ;  /* 0x0000000000027202 */ /* 0x004fc40000000f00 */
[----:B------:R-:W2:Y:S04]  /*3690*/  LDG.E R0, desc[UR4][R14.64+0x1b0] ;  /* 0x0001b0040e007981 */ /* 0x000ea8000c1e1900 */
[----:B------:R0:W-:Y:S04]  /*36a0*/  STL [R1+0x248], R2 ;  /* 0x0002480201007387 */ /* 0x0001e80000100800 */
[----:B0-----:R-:W3:Y:S04]  /*36b0*/  LDG.E R2, desc[UR4][R14.64+0x1ac] ;  /* 0x0001ac040e027981 */ /* 0x001ee8000c1e1900 */
[----:B-----5:R0:W-:Y:S04]  /*36c0*/  STL [R1+0x23c], R3 ;  /* 0x00023c0301007387 */ /* 0x0201e80000100800 */
[----:B----4-:R1:W-:Y:S04]  /*36d0*/  STL [R1+0x244], R4 ;  /* 0x0002440401007387 */ /* 0x0103e80000100800 */
[----:B0-----:R-:W4:Y:S04]  /*36e0*/  LDG.E R3, desc[UR4][R16.64+0x178] ;  /* 0x0001780410037981 */ /* 0x001f28000c1e1900 */
[----:B-1----:R-:W5:Y:S04]  /*36f0*/  LDG.E R4, desc[UR4][R16.64+0x174] ;  /* 0x0001740410047981 */ /* 0x002f68000c1e1900 */
[----:B---3--:R0:W-:Y:S04]  /*3700*/  STL [R1+0x14], R2 ;  /* 0x0000140201007387 */ /* 0x0081e80000100800 */
[----:B0-----:R-:W3:Y:S04]  /*3710*/  LDG.E R2, desc[UR4][R16.64+0x1ac] ;  /* 0x0001ac0410027981 */ /* 0x001ee8000c1e1900 */
[----:B---3--:R0:W-:Y:S04]  /*3720*/  STL [R1+0x10], R2 ;  /* 0x0000100201007387 */ /* 0x0081e80000100800 */
[----:B0-----:R-:W3:Y:S04]  /*3730*/  LDG.E R2, desc[UR4][R16.64+0x1b0] ;  /* 0x0001b00410027981 */ /* 0x001ee8000c1e1900 */
[----:B---3--:R0:W-:Y:S04]  /*3740*/  STL [R1+0x18], R2 ;  /* 0x0000180201007387 */ /* 0x0081e80000100800 */
[----:B0-----:R-:W5:Y:S02]  /*3750*/  LDL.LU R2, [R1+0x248] ;  /* 0x0002480001027983 */ /* 0x001f640000300800 */
[----:B-----5:R-:W-:-:S02]  /*3760*/  IMAD R2, R2, R4, RZ ;  /* 0x0000000402027224 */ /* 0x020fc400078e02ff */
[----:B------:R-:W3:Y:S04]  /*3770*/  LDL.LU R4, [R1+0x244] ;  /* 0x0002440001047983 */ /* 0x000ee80000300800 */
[----:B------:R0:W-:Y:S04]  /*3780*/  STL [R1+0x38], R2 ;  /* 0x0000380201007387 */ /* 0x0001e80000100800 */
[----:B0-----:R-:W4:Y:S02]  /*3790*/  LDL.LU R2, [R1+0x240] ;  /* 0x0002400001027983 */ /* 0x001f240000300800 */
[----:B----4-:R-:W-:-:S02]  /*37a0*/  IMAD R2, R2, R3, RZ ;  /* 0x0000000302027224 */ /* 0x010fc400078e02ff */
[----:B------:R-:W4:Y:S04]  /*37b0*/  LDL.LU R3, [R1+0x23c] ;  /* 0x00023c0001037983 */ /* 0x000f280000300800 */
[----:B------:R0:W-:Y:S04]  /*37c0*/  STL [R1+0x34], R2 ;  /* 0x0000340201007387 */ /* 0x0001e80000100800 */
[----:B0-----:R-:W5:Y:S01]  /*37d0*/  LDL.LU R2, [R1+0x238] ;  /* 0x0002380001027983 */ /* 0x001f620000300800 */
[----:B----4-:R-:W-:Y:S02]  /*37e0*/  IMAD R3, R3, R19, RZ ;  /* 0x0000001303037224 */ /* 0x010fe400078e02ff */
[----:B-----5:R-:W-:-:S02]  /*37f0*/  IMAD R18, R2, R18, RZ ;  /* 0x0000001202127224 */ /* 0x020fc400078e02ff */
[----:B------:R-:W4:Y:S04]  /*3800*/  LDL.LU R2, [R1+0x14] ;  /* 0x0000140001027983 */ /* 0x000f280000300800 */
[----:B------:R0:W-:Y:S04]  /*3810*/  STL [R1+0x30], R18 ;  /* 0x0000301201007387 */ /* 0x0001e80000100800 */
[----:B0-----:R-:W2:Y:S04]  /*3820*/  LDL.LU R18, [R1+0x18] ;  /* 0x0000180001127983 */ /* 0x001ea80000300800 */
[----:B------:R-:W4:Y:S04]  /*3830*/  LDL.LU R19, [R1+0x10] ;  /* 0x0000100001137983 */ /* 0x000f280000300800 */
[----:B------:R3:W-:Y:S01]  /*3840*/  STL [R1+0x2c], R3 ;  /* 0x00002c0301007387 */ /* 0x0007e20000100800 */
[----:B------:R-:W-:-:S02]  /*3850*/  IMAD R5, R5, R21, RZ ;  /* 0x0000001505057224 */ /* 0x000fc400078e02ff */
[----:B------:R-:W-:Y:S01]  /*3860*/  IMAD R11, R11, R27, RZ ;  /* 0x0000001b0b0b7224 */ /* 0x000fe200078e02ff */
[----:B------:R-:W5:Y:S01]  /*3870*/  LDG.E R21, desc[UR4][R16.64+0x1c8] ;  /* 0x0001c80410157981 */ /* 0x000f62000c1e1900 */
[----:B------:R-:W-:-:S03]  /*3880*/  IMAD R12, R12, R28, RZ ;  /* 0x0000001c0c0c7224 */ /* 0x000fc600078e02ff */
[----:B------:R-:W5:Y:S01]  /*3890*/  LDG.E R28, desc[UR4][R16.64+0x1ec] ;  /* 0x0001ec04101c7981 */ /* 0x000f62000c1e1900 */
[----:B---3--:R-:W-:Y:S02]  /*38a0*/  IMAD R3, R4, R20, RZ ;  /* 0x0000001404037224 */ /* 0x008fe400078e02ff */
[----:B------:R-:W-:Y:S01]  /*38b0*/  IMAD R4, R6, R22, RZ ;  /* 0x0000001606047224 */ /* 0x000fe200078e02ff */
[----:B------:R-:W3:Y:S04]  /*38c0*/  LDG.E R20, desc[UR4][R16.64+0x1cc] ;  /* 0x0001cc0410147981 */ /* 0x000ee8000c1e1900 */
[----:B------:R0:W-:Y:S04]  /*38d0*/  STL [R1+0x28], R3 ;  /* 0x0000280301007387 */ /* 0x0001e80000100800 */
[----:B------:R1:W-:Y:S04]  /*38e0*/  STL [R1+0x24], R5 ;  /* 0x0000240501007387 */ /* 0x0003e80000100800 */
[----:B------:R-:W3:Y:S01]  /*38f0*/  LDG.E R6, desc[UR4][R14.64+0x1bc] ;  /* 0x0001bc040e067981 */ /* 0x000ee2000c1e1900 */
[----:B0-----:R-:W-:-:S03]  /*3900*/  IMAD R3, R7, R23, RZ ;  /* 0x0000001707037224 */ /* 0x001fc600078e02ff */
[----:B------:R0:W-:Y:S01]  /*3910*/  STL [R1+0x20], R4 ;  /* 0x0000200401007387 */ /* 0x0001e20000100800 */
[----:B-1----:R-:W-:-:S03]  /*3920*/  IMAD R5, R8, R24, RZ ;  /* 0x0000001808057224 */ /* 0x002fc600078e02ff */
[----:B------:R1:W-:Y:S04]  /*3930*/  STL [R1+0xc], R3 ;  /* 0x00000c0301007387 */ /* 0x0003e80000100800 */
[----:B------:R-:W3:Y:S01]  /*3940*/  LDG.E R7, desc[UR4][R14.64+0x1c0] ;  /* 0x0001c0040e077981 */ /* 0x000ee2000c1e1900 */
[----:B0-----:R-:W-:-:S03]  /*3950*/  IMAD R4, R9, R25, RZ ;  /* 0x0000001909047224 */ /* 0x001fc600078e02ff */
[----:B------:R-:W-:Y:S01]  /*3960*/  STL [R1+0x8], R5 ;  /* 0x0000080501007387 */ /* 0x000fe20000100800 */
[----:B-1----:R-:W-:-:S03]  /*3970*/  IMAD R3, R10, R26, RZ ;  /* 0x0000001a0a037224 */ /* 0x002fc600078e02ff */
[----:B------:R0:W-:Y:S04]  /*3980*/  STL [R1+0x4], R4 ;  /* 0x0000040401007387 */ /* 0x0001e80000100800 */
[----:B------:R-:W-:Y:S04]  /*3990*/  STL [R1+0x1b4], R11 ;  /* 0x0001b40b01007387 */ /* 0x000fe80000100800 */
[----:B------:R2:W-:Y:S04]  /*39a0*/  STL [R1], R3 ;  /* 0x0000000301007387 */ /* 0x0005e80000100800 */
[----:B0-----:R-:W3:Y:S04]  /*39b0*/  LDG.E R4, desc[UR4][R14.64+0x1b4] ;  /* 0x0001b4040e047981 */ /* 0x001ee8000c1e1900 */
[----:B------:R-:W3:Y:S04]  /*39c0*/  LDG.E R5, desc[UR4][R14.64+0x1b8] ;  /* 0x0001b8040e057981 */ /* 0x000ee8000c1e1900 */
[----:B------:R-:W3:Y:S04]  /*39d0*/  LDG.E R8, desc[UR4][R14.64+0x1c4] ;  /* 0x0001c4040e087981 */ /* 0x000ee8000c1e1900 */
[----:B------:R-:W5:Y:S04]  /*39e0*/  LDG.E R9, desc[UR4][R14.64+0x1c8] ;  /* 0x0001c8040e097981 */ /* 0x000f68000c1e1900 */
[----:B------:R-:W3:Y:S04]  /*39f0*/  LDG.E R10, desc[UR4][R14.64+0x1cc] ;  /* 0x0001cc040e0a7981 */ /* 0x000ee8000c1e1900 */
[----:B------:R-:W3:Y:S04]  /*3a00*/  LDG.E R26, desc[UR4][R16.64+0x1b4] ;  /* 0x0001b404101a7981 */ /* 0x000ee8000c1e1900 */
[----:B------:R-:W3:Y:S04]  /*3a10*/  LDG.E R25, desc[UR4][R16.64+0x1b8] ;  /* 0x0001b80410197981 */ /* 0x000ee8000c1e1900 */
[----:B------:R-:W3:Y:S04]  /*3a20*/  LDG.E R24, desc[UR4][R16.64+0x1bc] ;  /* 0x0001bc0410187981 */ /* 0x000ee8000c1e1900 */
[----:B------:R-:W3:Y:S04]  /*3a30*/  LDG.E R23, desc[UR4][R16.64+0x1c0] ;  /* 0x0001c00410177981 */ /* 0x000ee8000c1e1900 */
[----:B------:R-:W3:Y:S04]  /*3a40*/  LDG.E R22, desc[UR4][R16.64+0x1c4] ;  /* 0x0001c40410167981 */ /* 0x000ee8000c1e1900 */
[----:B------:R-:W3:Y:S01]  /*3a50*/  LDG.E R27, desc[UR4][R16.64+0x1f0] ;  /* 0x0001f004101b7981 */ /* 0x000ee2000c1e1900 */
[----:B--2---:R-:W-:-:S03]  /*3a60*/  IMAD R3, R0, R18, RZ ;  /* 0x0000001200037224 */ /* 0x004fc600078e02ff */
[----:B------:R-:W2:Y:S01]  /*3a70*/  LDG.E R18, desc[UR4][R14.64+0x1d0] ;  /* 0x0001d0040e127981 */ /* 0x000ea2000c1e1900 */
[----:B----4-:R-:W-:-:S03]  /*3a80*/  IMAD R2, R2, R19, RZ ;  /* 0x0000001302027224 */ /* 0x010fc600078e02ff */
[----:B------:R-:W2:Y:S01]  /*3a90*/  LDG.E R19, desc[UR4][R16.64+0x1d0] ;  /* 0x0001d00410137981 */ /* 0x000ea2000c1e1900 */
[----:B-----5:R-:W-:-:S03]  /*3aa0*/  IMAD R9, R9, R21, RZ ;  /* 0x0000001509097224 */ /* 0x020fc600078e02ff */
[----:B------:R-:W4:Y:S01]  /*3ab0*/  LDG.E R21, desc[UR4][R14.64+0x1dc] ;  /* 0x0001dc040e157981 */ /* 0x000f22000c1e1900 */
[----:B---3--:R-:W-:-:S03]  /*3ac0*/  IMAD R10, R10, R20, RZ ;  /* 0x000000140a0a7224 */ /* 0x008fc600078e02ff */
[----:B------:R-:W3:Y:S01]  /*3ad0*/  LDG.E R20, desc[UR4][R14.64+0x1d8] ;  /* 0x0001d8040e147981 */ /* 0x000ee2000c1e1900 */
[----:B------:R-:W-:-:S03]  /*3ae0*/  IMAD R4, R4, R26, RZ ;  /* 0x0000001a04047224 */ /* 0x000fc600078e02ff */
[----:B------:R-:W5:Y:S01]  /*3af0*/  LDG.E R26, desc[UR4][R16.64+0x1d4] ;  /* 0x0001d404101a7981 */ /* 0x000f62000c1e1900 */
[----:B------:R-:W-:-:S03]  /*3b00*/  IMAD R5, R5, R25, RZ ;  /* 0x0000001905057224 */ /* 0x000fc600078e02ff */
[----:B------:R-:W3:Y:S01]  /*3b10*/  LDG.E R25, desc[UR4][R16.64+0x1d8] ;  /* 0x0001d80410197981 */ /* 0x000ee2000c1e1900 */
[----:B------:R-:W-:-:S03]  /*3b20*/  IMAD R6, R6, R24, RZ ;  /* 0x0000001806067224 */ /* 0x000fc600078e02ff */
[----:B------:R-:W4:Y:S01]  /*3b30*/  LDG.E R24, desc[UR4][R16.64+0x1dc] ;  /* 0x0001dc0410187981 */ /* 0x000f22000c1e1900 */
[----:B------:R-:W-:-:S03]  /*3b40*/  IMAD R7, R7, R23, RZ ;  /* 0x0000001707077224 */ /* 0x000fc600078e02ff */
[----:B------:R-:W5:Y:S01]  /*3b50*/  LDG.E R23, desc[UR4][R16.64+0x1e0] ;  /* 0x0001e00410177981 */ /* 0x000f62000c1e1900 */
[----:B------:R-:W-:-:S03]  /*3b60*/  IMAD R8, R8, R22, RZ ;  /* 0x0000001608087224 */ /* 0x000fc600078e02ff */
[----:B------:R-:W5:Y:S01]  /*3b70*/  LDG.E R22, desc[UR4][R14.64+0x1e0] ;  /* 0x0001e0040e167981 */ /* 0x000f62000c1e1900 */
[----:B--2---:R-:W-:-:S03]  /*3b80*/  IMAD R18, R18, R19, RZ ;  /* 0x0000001312127224 */ /* 0x004fc600078e02ff */
[----:B------:R-:W2:Y:S01]  /*3b90*/  LDG.E R19, desc[UR4][R14.64+0x1d4] ;  /* 0x0001d4040e137981 */ /* 0x000ea2000c1e1900 */
[----:B---3--:R-:W-:-:S03]  /*3ba0*/  IMAD R20, R20, R25, RZ ;  /* 0x0000001914147224 */ /* 0x008fc600078e02ff */
[----:B------:R-:W3:Y:S01]  /*3bb0*/  LDG.E R25, desc[UR4][R16.64+0x1e8] ;  /* 0x0001e80410197981 */ /* 0x000ee2000c1e1900 */
[----:B----4-:R-:W-:-:S03]  /*3bc0*/  IMAD R21, R21, R24, RZ ;  /* 0x0000001815157224 */ /* 0x010fc600078e02ff */
[----:B------:R-:W3:Y:S01]  /*3bd0*/  LDG.E R24, desc[UR4][R14.64+0x1e8] ;  /* 0x0001e8040e187981 */ /* 0x000ee2000c1e1900 */
[----:B-----5:R-:W-:-:S03]  /*3be0*/  IMAD R22, R22, R23, RZ ;  /* 0x0000001716167224 */ /* 0x020fc600078e02ff */
[----:B------:R-:W4:Y:S01]  /*3bf0*/  LDG.E R23, desc[UR4][R14.64+0x1e4] ;  /* 0x0001e4040e177981 */ /* 0x000f22000c1e1900 */
[----:B--2---:R-:W-:-:S03]  /*3c00*/  IMAD R19, R19, R26, RZ ;  /* 0x0000001a13137224 */ /* 0x004fc600078e02ff */
[----:B------:R-:W4:Y:S01]  /*3c10*/  LDG.E R26, desc[UR4][R16.64+0x1e4] ;  /* 0x0001e404101a7981 */ /* 0x000f22000c1e1900 */
[----:B---3--:R-:W-:-:S03]  /*3c20*/  IMAD R24, R24, R25, RZ ;  /* 0x0000001918187224 */ /* 0x008fc600078e02ff */
[----:B------:R-:W2:Y:S01]  /*3c30*/  LDG.E R25, desc[UR4][R14.64+0x1ec] ;  /* 0x0001ec040e197981 */ /* 0x000ea2000c1e1900 */
[----:B----4-:R-:W-:-:S03]  /*3c40*/  IMAD R23, R23, R26, RZ ;  /* 0x0000001a17177224 */ /* 0x010fc600078e02ff */
[----:B------:R-:W3:Y:S01]  /*3c50*/  LDG.E R26, desc[UR4][R14.64+0x1f0] ;  /* 0x0001f0040e1a7981 */ /* 0x000ee2000c1e1900 */
[----:B------:R-:W-:-:S03]  /*3c60*/  IMAD R13, R13, R29, RZ ;  /* 0x0000001d0d0d7224 */ /* 0x000fc600078e02ff */
[----:B------:R-:W-:Y:S04]  /*3c70*/  STL [R1+0x1b8], R12 ;  /* 0x0001b80c01007387 */ /* 0x000fe80000100800 */
[----:B------:R-:W-:Y:S04]  /*3c80*/  STL [R1+0x1bc], R13 ;  /* 0x0001bc0d01007387 */ /* 0x000fe80000100800 */
[----:B------:R0:W-:Y:S04]  /*3c90*/  STL [R1+0x1c0], R2 ;  /* 0x0001c00201007387 */ /* 0x0001e80000100800 */
[----:B------:R-:W4:Y:S04]  /*3ca0*/  LDL.LU R0, [R1+0x234] ;  /* 0x0002340001007983 */ /* 0x000f280000300800 */
[----:B0-----:R-:W5:Y:S04]  /*3cb0*/  LDL.LU R2, [R1+0x190] ;  /* 0x0001900001027983 */ /* 0x001f680000300800 */
[----:B------:R-:W5:Y:S04]  /*3cc0*/  LDL.LU R13, [R1+0x18c] ;  /* 0x00018c00010d7983 */ /* 0x000f680000300800 */
[----:B------:R-:W5:Y:S04]  /*3cd0*/  LDL.LU R12, [R1+0x188] ;  /* 0x00018800010c7983 */ /* 0x000f680000300800 */
[----:B------:R-:W5:Y:S04]  /*3ce0*/  LDL.LU R11, [R1+0x184] ;  /* 0x00018400010b7983 */ /* 0x000f680000300800 */
[----:B------:R0:W-:Y:S04]  /*3cf0*/  STL [R1+0x1c4], R3 ;  /* 0x0001c40301007387 */ /* 0x0001e80000100800 */
[----:B0-----:R-:W5:Y:S04]  /*3d00*/  LDL.LU R3, [R1+0x194] ;  /* 0x0001940001037983 */ /* 0x001f680000300800 */
[----:B------:R0:W-:Y:S04]  /*3d10*/  STL [R1+0x1c8], R4 ;  /* 0x0001c80401007387 */ /* 0x0001e80000100800 */
[----:B0-----:R-:W5:Y:S01]  /*3d20*/  LDL.LU R4, [R1+0x198] ;  /* 0x0001980001047983 */ /* 0x001f620000300800 */
[----:B--2---:R-:W-:-:S03]  /*3d30*/  IMAD R25, R25, R28, RZ ;  /* 0x0000001c19197224 */ /* 0x004fc600078e02ff */
[----:B------:R-:W2:Y:S04]  /*3d40*/  LDG.E R28, desc[UR4][R16.64+0x1f4] ;  /* 0x0001f404101c7981 */ /* 0x000ea8000c1e1900 */
[----:B------:R0:W-:Y:S04]  /*3d50*/  STL [R1+0x1cc], R5 ;  /* 0x0001cc0501007387 */ /* 0x0001e80000100800 */
[----:B------:R-:W4:Y:S04]  /*3d60*/  LDG.E R16, desc[UR4][R16.64+0x1f8] ;  /* 0x0001f80410107981 */ /* 0x000f28000c1e1900 */
[----:B0-----:R-:W5:Y:S04]  /*3d70*/  LDL.LU R5, [R1+0x19c] ;  /* 0x00019c0001057983 */ /* 0x001f680000300800 */
[----:B------:R0:W-:Y:S04]  /*3d80*/  STL [R1+0x1d0], R6 ;  /* 0x0001d00601007387 */ /* 0x0001e80000100800 */
[----:B0-----:R-:W5:Y:S04]  /*3d90*/  LDL.LU R6, [R1+0x1a0] ;  /* 0x0001a00001067983 */ /* 0x001f680000300800 */
[----:B------:R0:W-:Y:S04]  /*3da0*/  STL [R1+0x1d4], R7 ;  /* 0x0001d40701007387 */ /* 0x0001e80000100800 */
[----:B0-----:R-:W5:Y:S04]  /*3db0*/  LDL.LU R7, [R1+0x1a4] ;  /* 0x0001a40001077983 */ /* 0x001f680000300800 */
[----:B------:R0:W-:Y:S04]  /*3dc0*/  STL [R1+0x1d8], R8 ;  /* 0x0001d80801007387 */ /* 0x0001e80000100800 */
[----:B0-----:R-:W5:Y:S04]  /*3dd0*/  LDL.LU R8, [R1+0x1a8] ;  /* 0x0001a80001087983 */ /* 0x001f680000300800 */
[----:B------:R0:W-:Y:S04]  /*3de0*/  STL [R1+0x1dc], R9 ;  /* 0x0001dc0901007387 */ /* 0x0001e80000100800 */
[----:B0-----:R-:W5:Y:S01]  /*3df0*/  LDL.LU R9, [R1+0x1ac] ;  /* 0x0001ac0001097983 */ /* 0x001f620000300800 */
[----:B---3--:R-:W-:-:S03]  /*3e00*/  IMAD R26, R26, R27, RZ ;  /* 0x0000001b1a1a7224 */ /* 0x008fc600078e02ff */
[----:B------:R-:W2:Y:S04]  /*3e10*/  LDG.E R27, desc[UR4][R14.64+0x1f4] ;  /* 0x0001f4040e1b7981 */ /* 0x000ea8000c1e1900 */
[----:B------:R-:W4:Y:S04]  /*3e20*/  LDG.E R14, desc[UR4][R14.64+0x1f8] ;  /* 0x0001f8040e0e7981 */ /* 0x000f28000c1e1900 */
        /* <DEDUP_REMOVED lines=9> */
[----:B------:R-:W-:Y:S01]  /*3ec0*/  STL [R1+0x204], R26 ;  /* 0x0002041a01007387 */ /* 0x000fe20000100800 */
[----:B--2---:R-:W-:-:S02]  /*3ed0*/  IMAD R27, R27, R28, RZ ;  /* 0x0000001c1b1b7224 */ /* 0x004fc400078e02ff */
[----:B------:R-:W0:Y:S01]  /*3ee0*/  LDC.64 R28, c[0x0][0x380] ;  /* 0x0000e000ff1c7b82 */ /* 0x000e220000000a00 */
[----:B----4-:R-:W-:Y:S02]  /*3ef0*/  IMAD R16, R14, R16, RZ ;  /* 0x000000100e107224 */ /* 0x010fe400078e02ff */
[----:B------:R-:W-:Y:S04]  /*3f00*/  STL [R1+0x208], R27 ;  /* 0x0002081b01007387 */ /* 0x000fe80000100800 */
[----:B------:R-:W-:Y:S01]  /*3f10*/  STL [R1+0x20c], R16 ;  /* 0x00020c1001007387 */ /* 0x000fe20000100800 */
[----:B0-----:R-:W-:-:S05]  /*3f20*/  IMAD.WIDE R14, R0, 0x4, R28 ;  /* 0x00000004000e7825 */ /* 0x001fca00078e021c */
[----:B-----5:R-:W-:Y:S04]  /*3f30*/  STG.E desc[UR4][R14.64], R9 ;  /* 0x000000090e007986 */ /* 0x020fe8000c101904 */
[----:B------:R0:W-:Y:S04]  /*3f40*/  STG.E desc[UR4][R14.64+0x28], R11 ;  /* 0x0000280b0e007986 */ /* 0x0001e8000c101904 */
[----:B0-----:R-:W2:Y:S04]  /*3f50*/  LDL.LU R11, [R1+0x180] ;  /* 0x00018000010b7983 */ /* 0x001ea80000300800 */
[----:B------:R-:W3:Y:S04]  /*3f60*/  LDL.LU R0, [R1+0x170] ;  /* 0x0001700001007983 */ /* 0x000ee80000300800 */
[----:B---3--:R0:W-:Y:S04]  /*3f70*/  STL [R1+0x228], R0 ;  /* 0x0002280001007387 */ /* 0x0081e80000100800 */
[----:B0-----:R-:W3:Y:S04]  /*3f80*/  LDL.LU R0, [R1+0x174] ;  /* 0x0001740001007983 */ /* 0x001ee80000300800 */
[----:B---3--:R0:W-:Y:S04]  /*3f90*/  STL [R1+0x22c], R0 ;  /* 0x00022c0001007387 */ /* 0x0081e80000100800 */
[----:B0-----:R-:W3:Y:S04]  /*3fa0*/  LDL.LU R0, [R1+0x178] ;  /* 0x0001780001007983 */ /* 0x001ee80000300800 */
[----:B------:R-:W-:Y:S04]  /*3fb0*/  STG.E desc[UR4][R14.64+0x4], R8 ;  /* 0x000004080e007986 */ /* 0x000fe8000c101904 */
[----:B------:R-:W-:Y:S04]  /*3fc0*/  STG.E desc[UR4][R14.64+0x8], R7 ;  /* 0x000008070e007986 */ /* 0x000fe8000c101904 */
[----:B---3--:R0:W-:Y:S04]  /*3fd0*/  STL [R1+0x230], R0 ;  /* 0x0002300001007387 */ /* 0x0081e80000100800 */
[----:B0-----:R-:W3:Y:S04]  /*3fe0*/  LDL.LU R0, [R1+0x17c] ;  /* 0x00017c0001007983 */ /* 0x001ee80000300800 */
        /* <DEDUP_REMOVED lines=17> */
[----:B------:R0:W-:Y:S04]  /*4100*/  STG.E desc[UR4][R14.64+0xc], R6 ;  /* 0x00000c060e007986 */ /* 0x0001e8000c101904 */
[----:B------:R-:W5:Y:S04]  /*4110*/  LDL.LU R7, [R1+0x128] ;  /* 0x0001280001077983 */ /* 0x000f680000300800 */
[----:B------:R1:W-:Y:S04]  /*4120*/  STG.E desc[UR4][R14.64+0x10], R5 ;  /* 0x000010050e007986 */ /* 0x0003e8000c101904 */
[----:B0-----:R-:W5:Y:S04]  /*4130*/  LDL.LU R6, [R1+0x124] ;  /* 0x0001240001067983 */ /* 0x001f680000300800 */
[----:B------:R0:W-:Y:S04]  /*4140*/  STG.E desc[UR4][R14.64+0x14], R4 ;  /* 0x000014040e007986 */ /* 0x0001e8000c101904 */
[----:B-1----:R-:W5:Y:S04]  /*4150*/  LDL.LU R5, [R1+0x120] ;  /* 0x0001200001057983 */ /* 0x002f680000300800 */
        /* <DEDUP_REMOVED lines=8> */
[----:B--2---:R1:W-:Y:S04]  /*41e0*/  STG.E desc[UR4][R14.64+0x2c], R11 ;  /* 0x00002c0b0e007986 */ /* 0x0043e8000c101904 */
[----:B0-----:R-:W2:Y:S04]  /*41f0*/  LDL.LU R12, [R1+0x10c] ;  /* 0x00010c00010c7983 */ /* 0x001ea80000300800 */
[----:B-1----:R-:W5:Y:S04]  /*4200*/  LDL.LU R11, [R1+0x108] ;  /* 0x00010800010b7983 */ /* 0x002f680000300800 */
[----:B---3--:R0:W-:Y:S04]  /*4210*/  STG.E desc[UR4][R14.64+0x30], R0 ;  /* 0x000030000e007986 */ /* 0x0081e8000c101904 */
[----:B0-----:R-:W3:Y:S04]  /*4220*/  LDL.LU R0, [R1+0x230] ;  /* 0x0002300001007983 */ /* 0x001ee80000300800 */
[----:B---3--:R0:W-:Y:S04]  /*4230*/  STG.E desc[UR4][R14.64+0x34], R0 ;  /* 0x000034000e007986 */ /* 0x0081e8000c101904 */
[----:B0-----:R-:W3:Y:S04]  /*4240*/  LDL.LU R0, [R1+0x22c] ;  /* 0x00022c0001007983 */ /* 0x001ee80000300800 */
[----:B---3--:R0:W-:Y:S04]  /*4250*/  STG.E desc[UR4][R14.64+0x38], R0 ;  /* 0x000038000e007986 */ /* 0x0081e8000c101904 */
[----:B0-----:R-:W3:Y:S04]  /*4260*/  LDL.LU R0, [R1+0x228] ;  /* 0x0002280001007983 */ /* 0x001ee80000300800 */
[----:B--2---:R0:W-:Y:S04]  /*4270*/  STG.E desc[UR4][R14.64+0xa0], R12 ;  /* 0x0000a00c0e007986 */ /* 0x0041e8000c101904 */
[----:B0-----:R-:W2:Y:S04]  /*4280*/  LDL.LU R12, [R1+0x104] ;  /* 0x00010400010c7983 */ /* 0x001ea80000300800 */
[----:B---3--:R0:W-:Y:S04]  /*4290*/  STG.E desc[UR4][R14.64+0x3c], R0 ;  /* 0x00003c000e007986 */ /* 0x0081e8000c101904 */
[----:B0-----:R-:W3:Y:S04]  /*42a0*/  LDL.LU R0, [R1+0xf4] ;  /* 0x0000f40001007983 */ /* 0x001ee80000300800 */
[----:B---3--:R0:W-:Y:S04]  /*42b0*/  STL [R1+0x21c], R0 ;  /* 0x00021c0001007387 */ /* 0x0081e80000100800 */
[----:B0-----:R-:W3:Y:S04]  /*42c0*/  LDL.LU R0, [R1+0xf8] ;  /* 0x0000f80001007983 */ /* 0x001ee80000300800 */
[----:B---3--:R0:W-:Y:S04]  /*42d0*/  STL [R1+0x220], R0 ;  /* 0x0002200001007387 */ /* 0x0081e80000100800 */
[----:B0-----:R-:W3:Y:S04]  /*42e0*/  LDL.LU R0, [R1+0xfc] ;  /* 0x0000fc0001007983 */ /* 0x001ee80000300800 */
[----:B----4-:R-:W-:Y:S04]  /*42f0*/  STG.E desc[UR4][R14.64+0x40], R28 ;  /* 0x0000401c0e007986 */ /* 0x010fe8000c101904 */
[----:B-----5:R-:W-:Y:S04]  /*4300*/  STG.E desc[UR4][R14.64+0x44], R29 ;  /* 0x0000441d0e007986 */ /* 0x020fe8000c101904 */
[----:B------:R-:W-:Y:S04]  /*4310*/  STG.E desc[UR4][R14.64+0x48], R16 ;  /* 0x000048100e007986 */ /* 0x000fe8000c101904 */
[----:B------:R-:W-:Y:S04]  /*4320*/  STG.E desc[UR4][R14.64+0x4c], R17 ;  /* 0x00004c110e007986 */ /* 0x000fe8000c101904 */
[----:B------:R-:W-:Y:S04]  /*4330*/  STG.E desc[UR4][R14.64+0x50], R27 ;  /* 0x0000501b0e007986 */ /* 0x000fe8000c101904 */
[----:B---3--:R0:W-:Y:S04]  /*4340*/  STL [R1+0x224], R0 ;  /* 0x0002240001007387 */ /* 0x0081e80000100800 */
[----:B0-----:R-:W3:Y:S04]  /*4350*/  LDL.LU R0, [R1+0x100] ;  /* 0x0001000001007983 */ /* 0x001ee80000300800 */
[----:B------:R-:W4:Y:S04]  /*4360*/  LDL.LU R28, [R1+0xf0] ;  /* 0x0000f000011c7983 */ /* 0x000f280000300800 */
[----:B------:R-:W5:Y:S04]  /*4370*/  LDL.LU R29, [R1+0xec] ;  /* 0x0000ec00011d7983 */ /* 0x000f680000300800 */
[----:B------:R-:W4:Y:S04]  /*4380*/  LDL.LU R16, [R1+0xe8] ;  /* 0x0000e80001107983 */ /* 0x000f280000300800 */
        /* <DEDUP_REMOVED lines=36> */
[----:B0-----:R-:W4:Y:S04]  /*45d0*/  LDL.LU R11, [R1+0x9c] ;  /* 0x00009c00010b7983 */ /* 0x001f280000300800 */
[----:B------:R0:W-:Y:S04]  /*45e0*/  STG.E desc[UR4][R14.64+0x98], R2 ;  /* 0x000098020e007986 */ /* 0x0001e8000c101904 */
[----:B-1----:R-:W5:Y:S04]  /*45f0*/  LDL.LU R3, [R1+0x98] ;  /* 0x0000980001037983 */ /* 0x002f680000300800 */
[----:B------:R1:W-:Y:S04]  /*4600*/  STG.E desc[UR4][R14.64+0x9c], R13 ;  /* 0x00009c0d0e007986 */ /* 0x0003e8000c101904 */
[----:B0-----:R-:W5:Y:S04]  /*4610*/  LDL.LU R2, [R1+0x94] ;  /* 0x0000940001027983 */ /* 0x001f680000300800 */
[----:B--2---:R0:W-:Y:S04]  /*4620*/  STG.E desc[UR4][R14.64+0xa8], R12 ;  /* 0x0000a80c0e007986 */ /* 0x0041e8000c101904 */
[----:B-1----:R-:W2:Y:S04]  /*4630*/  LDL.LU R13, [R1+0x90] ;  /* 0x00009000010d7983 */ /* 0x002ea80000300800 */
[----:B0-----:R-:W2:Y:S04]  /*4640*/  LDL.LU R12, [R1+0x8c] ;  /* 0x00008c00010c7983 */ /* 0x001ea80000300800 */
[----:B---3--:R0:W-:Y:S04]  /*4650*/  STG.E desc[UR4][R14.64+0xac], R0 ;  /* 0x0000ac000e007986 */ /* 0x0081e8000c101904 */
[----:B0-----:R-:W3:Y:S04]  /*4660*/  LDL.LU R0, [R1+0x224] ;  /* 0x0002240001007983 */ /* 0x001ee80000300800 */
[----:B---3--:R0:W-:Y:S04]  /*4670*/  STG.E desc[UR4][R14.64+0xb0], R0 ;  /* 0x0000b0000e007986 */ /* 0x0081e8000c101904 */
[----:B0-----:R-:W3:Y:S04]  /*4680*/  LDL.LU R0, [R1+0x220] ;  /* 0x0002200001007983 */ /* 0x001ee80000300800 */
[----:B----4-:R-:W-:Y:S04]  /*4690*/  STG.E desc[UR4][R14.64+0x110], R11 ;  /* 0x0001100b0e007986 */ /* 0x010fe8000c101904 */
[----:B------:R-:W-:Y:S04]  /*46a0*/  STG.E desc[UR4][R14.64+0xc4], R16 ;  /* 0x0000c4100e007986 */ /* 0x000fe8000c101904 */
[----:B---3--:R0:W-:Y:S04]  /*46b0*/  STG.E desc[UR4][R14.64+0xb4], R0 ;  /* 0x0000b4000e007986 */ /* 0x0081e8000c101904 */
[----:B0-----:R-:W3:Y:S04]  /*46c0*/  LDL.LU R0, [R1+0x21c] ;  /* 0x00021c0001007983 */ /* 0x001ee80000300800 */
[----:B------:R-:W4:Y:S04]  /*46d0*/  LDL.LU R11, [R1+0x88] ;  /* 0x00008800010b7983 */ /* 0x000f280000300800 */
[----:B------:R-:W5:Y:S04]  /*46e0*/  LDL.LU R16, [R1+0x78] ;  /* 0x0000780001107983 */ /* 0x000f680000300800 */
[----:B-----5:R0:W-:Y:S04]  /*46f0*/  STL [R1+0x210], R16 ;  /* 0x0002101001007387 */ /* 0x0201e80000100800 */
[----:B0-----:R-:W5:Y:S04]  /*4700*/  LDL.LU R16, [R1+0x7c] ;  /* 0x00007c0001107983 */ /* 0x001f680000300800 */
[----:B-----5:R0:W-:Y:S04]  /*4710*/  STL [R1+0x214], R16 ;  /* 0x0002141001007387 */ /* 0x0201e80000100800 */
[----:B0-----:R-:W5:Y:S04]  /*4720*/  LDL.LU R16, [R1+0x80] ;  /* 0x0000800001107983 */ /* 0x001f680000300800 */
[----:B------:R-:W-:Y:S04]  /*4730*/  STG.E desc[UR4][R14.64+0xcc], R27 ;  /* 0x0000cc1b0e007986 */ /* 0x000fe8000c101904 */
[----:B------:R-:W-:Y:S04]  /*4740*/  STG.E desc[UR4][R14.64+0xd0], R26 ;  /* 0x0000d01a0e007986 */ /* 0x000fe8000c101904 */
[----:B------:R-:W-:Y:S04]  /*4750*/  STG.E desc[UR4][R14.64+0xd4], R25 ;  /* 0x0000d4190e007986 */ /* 0x000fe8000c101904 */
[----:B------:R-:W-:Y:S04]  /*4760*/  STG.E desc[UR4][R14.64+0xd8], R24 ;  /* 0x0000d8180e007986 */ /* 0x000fe8000c101904 */
[----:B------:R-:W-:Y:S04]  /*4770*/  STG.E desc[UR4][R14.64+0xdc], R23 ;  /* 0x0000dc170e007986 */ /* 0x000fe8000c101904 */
[----:B-----5:R0:W-:Y:S04]  /*4780*/  STL [R1+0x218], R16 ;  /* 0x0002181001007387 */ /* 0x0201e80000100800 */
[----:B0-----:R-:W5:Y:S04]  /*4790*/  LDL.LU R16, [R1+0x84] ;  /* 0x0000840001107983 */ /* 0x001f680000300800 */
        /* <DEDUP_REMOVED lines=36> */
[----:B------:R0:W-:Y:S04]  /*49e0*/  STG.E desc[UR4][R14.64+0x120], R12 ;  /* 0x0001200c0e007986 */ /* 0x0001e8000c101904 */
[----:B-1----:R-:W2:Y:S04]  /*49f0*/  LDL.LU R13, [R1+0x24] ;  /* 0x00002400010d7983 */ /* 0x002ea80000300800 */
[----:B----4-:R1:W-:Y:S04]  /*4a00*/  STG.E desc[UR4][R14.64+0x124], R11 ;  /* 0x0001240b0e007986 */ /* 0x0103e8000c101904 */
[----:B0-----:R-:W4:Y:S04]  /*4a10*/  LDL.LU R12, [R1+0x20] ;  /* 0x00002000010c7983 */ /* 0x001f280000300800 */
[----:B---3--:R0:W-:Y:S04]  /*4a20*/  STG.E desc[UR4][R14.64+0xb8], R0 ;  /* 0x0000b8000e007986 */ /* 0x0081e8000c101904 */
[----:B-1----:R-:W3:Y:S04]  /*4a30*/  LDL.LU R11, [R1+0xc] ;  /* 0x00000c00010b7983 */ /* 0x002ee80000300800 */
[----:B------:R1:W-:Y:S04]  /*4a40*/  STG.E desc[UR4][R14.64+0xbc], R28 ;  /* 0x0000bc1c0e007986 */ /* 0x0003e8000c101904 */
[----:B0-----:R-:W3:Y:S04]  /*4a50*/  LDL.LU R0, [R1+0x8] ;  /* 0x0000080001007983 */ /* 0x001ee80000300800 */
[----:B------:R0:W-:Y:S04]  /*4a60*/  STG.E desc[UR4][R14.64+0xc0], R29 ;  /* 0x0000c01d0e007986 */ /* 0x0001e8000c101904 */
[----:B-1----:R-:W3:Y:S04]  /*4a70*/  LDL.LU R28, [R1+0x4] ;  /* 0x00000400011c7983 */ /* 0x002ee80000300800 */
[----:B0-----:R-:W3:Y:S04]  /*4a80*/  LDL.LU R29, [R1] ;  /* 0x00000000011d7983 */ /* 0x001ee80000300800 */
[----:B-----5:R0:W-:Y:S04]  /*4a90*/  STG.E desc[UR4][R14.64+0x128], R16 ;  /* 0x000128100e007986 */ /* 0x0201e8000c101904 */
[----:B0-----:R-:W5:Y:S04]  /*4aa0*/  LDL.LU R16, [R1+0x218] ;  /* 0x0002180001107983 */ /* 0x001f680000300800 */
[----:B-----5:R0:W-:Y:S04]  /*4ab0*/  STG.E desc[UR4][R14.64+0x12c], R16 ;  /* 0x00012c100e007986 */ /* 0x0201e8000c101904 */
[----:B0-----:R-:W5:Y:S04]  /*4ac0*/  LDL.LU R16, [R1+0x214] ;  /* 0x0002140001107983 */ /* 0x001f680000300800 */
[----:B-----5:R0:W-:Y:S04]  /*4ad0*/  STG.E desc[UR4][R14.64+0x130], R16 ;  /* 0x000130100e007986 */ /* 0x0201e8000c101904 */
[----:B0-----:R-:W5:Y:S04]  /*4ae0*/  LDL.LU R16, [R1+0x210] ;  /* 0x0002100001107983 */ /* 0x001f680000300800 */
[----:B------:R-:W-:Y:S04]  /*4af0*/  STG.E desc[UR4][R14.64+0x138], R27 ;  /* 0x0001381b0e007986 */ /* 0x000fe8000c101904 */
        /* <DEDUP_REMOVED lines=18> */
[----:B--2---:R-:W-:Y:S04]  /*4c20*/  STG.E desc[UR4][R14.64+0x184], R2 ;  /* 0x000184020e007986 */ /* 0x004fe8000c101904 */
[----:B------:R-:W-:Y:S04]  /*4c30*/  STG.E desc[UR4][R14.64+0x188], R13 ;  /* 0x0001880d0e007986 */ /* 0x000fe8000c101904 */
[----:B----4-:R-:W-:Y:S04]  /*4c40*/  STG.E desc[UR4][R14.64+0x18c], R12 ;  /* 0x00018c0c0e007986 */ /* 0x010fe8000c101904 */
[----:B---3--:R-:W-:Y:S04]  /*4c50*/  STG.E desc[UR4][R14.64+0x190], R11 ;  /* 0x0001900b0e007986 */ /* 0x008fe8000c101904 */
[----:B-----5:R0:W-:Y:S04]  /*4c60*/  STG.E desc[UR4][R14.64+0x134], R16 ;  /* 0x000134100e007986 */ /* 0x0201e8000c101904 */
[----:B0-----:R-:W2:Y:S04]  /*4c70*/  LDL.LU R16, [R1+0x20c] ;  /* 0x00020c0001107983 */ /* 0x001ea80000300800 */
[----:B------:R-:W3:Y:S04]  /*4c80*/  LDL.LU R27, [R1+0x208] ;  /* 0x00020800011b7983 */ /* 0x000ee80000300800 */
        /* <DEDUP_REMOVED lines=22> */
[----:B------:R-:W-:Y:S04]  /*4df0*/  STG.E desc[UR4][R14.64+0x194], R0 ;  /* 0x000194000e007986 */ /* 0x000fe8000c101904 */
[----:B------:R-:W-:Y:S04]  /*4e00*/  STG.E desc[UR4][R14.64+0x198], R28 ;  /* 0x0001981c0e007986 */ /* 0x000fe8000c101904 */
[----:B------:R-:W-:Y:S04]  /*4e10*/  STG.E desc[UR4][R14.64+0x19c], R29 ;  /* 0x00019c1d0e007986 */ /* 0x000fe8000c101904 */
[----:B--2---:R-:W-:Y:S04]  /*4e20*/  STG.E desc[UR4][R14.64+0x1f8], R16 ;  /* 0x0001f8100e007986 */ /* 0x004fe8000c101904 */
[----:B---3--:R-:W-:Y:S04]  /*4e30*/  STG.E desc[UR4][R14.64+0x1f4], R27 ;  /* 0x0001f41b0e007986 */ /* 0x008fe8000c101904 */
[----:B----4-:R-:W-:Y:S04]  /*4e40*/  STG.E desc[UR4][R14.64+0x1f0], R26 ;  /* 0x0001f01a0e007986 */ /* 0x010fe8000c101904 */
[----:B-----5:R-:W-:Y:S04]  /*4e50*/  STG.E desc[UR4][R14.64+0x1ec], R25 ;  /* 0x0001ec190e007986 */ /* 0x020fe8000c101904 */
        /* <DEDUP_REMOVED lines=19> */
[----:B------:R-:W-:Y:S01]  /*4f90*/  STG.E desc[UR4][R14.64+0x1a0], R11 ;  /* 0x0001a00b0e007986 */ /* 0x000fe2000c101904 */
[----:B------:R-:W-:Y:S05]  /*4fa0*/  EXIT ;  /* 0x000000000000794d */ /* 0x000fea0003800000 */
.L_x_0:
[----:B------:R-:W-:-:S00]  /*4fb0*/  BRA `(.L_x_0) ;  /* 0xfffffffc00fc7947 */ /* 0x000fc0000383ffff */
[----:B------:R-:W-:-:S00]  /*4fc0*/  NOP ;  /* 0x0000000000007918 */ /* 0x000fc00000000000 */
        /* <DEDUP_REMOVED lines=11> */
.L_x_6:


//--------------------- .text._Z7Kernel5PiS_S_    --------------------------
	.section	.text._Z7Kernel5PiS_S_,"ax",@progbits
	.align	128
        .global         _Z7Kernel5PiS_S_
        .type           _Z7Kernel5PiS_S_,@function
        .size           _Z7Kernel5PiS_S_,(.L_x_7 - _Z7Kernel5PiS_S_)
        .other          _Z7Kernel5PiS_S_,@"STO_CUDA_ENTRY STV_DEFAULT"
_Z7Kernel5PiS_S_:
.text._Z7Kernel5PiS_S_:
[----:B------:R-:W-:Y:S01]  /*0000*/  LDC R1, c[0x0][0x37c] ;  /* 0x0000df00ff017b82 */ /* 0x000fe20000000800 */
[----:B------:R-:W0:Y:S07]  /*0010*/  S2R R9, SR_TID.X ;  /* 0x0000000000097919 */ /* 0x000e2e0000002100 */
[----:B------:R-:W0:Y:S01]  /*0020*/  S2UR UR6, SR_CTAID.X ;  /* 0x00000000000679c3 */ /* 0x000e220000002500 */
[----:B------:R-:W1:Y:S07]  /*0030*/  LDCU.64 UR4, c[0x0][0x358] ;  /* 0x00006b00ff0477ac */ /* 0x000e6e0008000a00 */
[----:B------:R-:W0:Y:S08]  /*0040*/  LDC R0, c[0x0][0x360] ;  /* 0x0000d800ff007b82 */ /* 0x000e300000000800 */
[----:B------:R-:W2:Y:S08]  /*0050*/  LDC.64 R4, c[0x0][0x388] ;  /* 0x0000e200ff047b82 */ /* 0x000eb00000000a00 */
[----:B------:R-:W3:Y:S01]  /*0060*/  LDC.64 R2, c[0x0][0x390] ;  /* 0x0000e400ff027b82 */ /* 0x000ee20000000a00 */
[----:B0-----:R-:W-:-:S05]  /*0070*/  IMAD R9, R0, UR6, R9 ;  /* 0x0000000600097c24 */ /* 0x001fca000f8e0209 */
[----:B------:R-:W-:-:S05]  /*0080*/  SHF.L.U32 R9, R9, 0x6, RZ ;  /* 0x0000000609097819 */ /* 0x000fca00000006ff */
[----:B--2---:R-:W-:-:S05]  /*0090*/  IMAD.WIDE R4, R9, 0x4, R4 ;  /* 0x0000000409047825 */ /* 0x004fca00078e0204 */
[----:B-1----:R-:W2:Y:S01]  /*00a0*/  LDG.E R67, desc[UR4][R4.64+0xc] ;  /* 0x00000c0404437981 */ /* 0x002ea2000c1e1900 */
[----:B---3--:R-:W-:-:S03]  /*00b0*/  IMAD.WIDE R2, R9, 0x4, R2 ;  /* 0x0000000409027825 */ /* 0x008fc600078e0202 */
[----:B------:R-:W3:Y:S04]  /*00c0*/  LDG.E R57, desc[UR4][R4.64+0x34] ;  /* 0x0000340404397981 */ /* 0x000ee8000c1e1900 */
[----:B------:R-:W4:Y:S04]  /*00d0*/  LDG.E R44, desc[UR4][R4.64+0x68] ;  /* 0x00006804042c7981 */ /* 0x000f28000c1e1900 */
[----:B------:R-:W2:Y:S04]  /*00e0*/  LDG.E R28, desc[UR4][R2.64+0xc] ;  /* 0x00000c04021c7981 */ /* 0x000ea8000c1e1900 */
[----:B------:R-:W3:Y:S04]  /*00f0*/  LDG.E R20, desc[UR4][R2.64+0x34] ;  /* 0x0000340402147981 */ /* 0x000ee8000c1e1900 */
[----:B------:R-:W4:Y:S04]  /*0100*/  LDG.E R7, desc[UR4][R2.64+0x68] ;  /* 0x0000680402077981 */ /* 0x000f28000c1e1900 */
        /* <DEDUP_REMOVED lines=57> */
[----:B------:R-:W5:Y:S01]  /*04a0*/  LDG.E R37, desc[UR4][R4.64+0x84] ;  /* 0x0000840404257981 */ /* 0x000f62000c1e1900 */
[----:B--2---:R-:W-:-:S03]  /*04b0*/  IMAD R67, R67, R28, RZ ;  /* 0x0000001c43437224 */ /* 0x004fc600078e02ff */
[----:B------:R-:W2:Y:S01]  /*04c0*/  LDG.E R28, desc[UR4][R4.64+0xa8] ;  /* 0x0000a804041c7981 */ /* 0x000ea2000c1e1900 */
[----:B---3--:R-:W-:-:S03]  /*04d0*/  IMAD R57, R57, R20, RZ ;  /* 0x0000001439397224 */ /* 0x008fc600078e02ff */
[----:B------:R-:W3:Y:S01]  /*04e0*/  LDG.E R20, desc[UR4][R2.64+0x7c] ;  /* 0x00007c0402147981 */ /* 0x000ee2000c1e1900 */
[----:B----4-:R-:W-:-:S03]  /*04f0*/  IMAD R44, R44, R7, RZ ;  /* 0x000000072c2c7224 */ /* 0x010fc600078e02ff */
[----:B------:R-:W2:Y:S01]  /*0500*/  LDG.E R7, desc[UR4][R2.64+0xa8] ;  /* 0x0000a80402077981 */ /* 0x000ea2000c1e1900 */
[----:B-----5:R-:W-:-:S03]  /*0510*/  IMAD R55, R55, R18, RZ ;  /* 0x0000001237377224 */ /* 0x020fc600078e02ff */
[----:B------:R-:W4:Y:S01]  /*0520*/  LDG.E R18, desc[UR4][R2.64+0x74] ;  /* 0x0000740402127981 */ /* 0x000f22000c1e1900 */
[----:B---3--:R-:W-:-:S03]  /*0530*/  IMAD R39, R39, R20, RZ ;  /* 0x0000001427277224 */ /* 0x008fc600078e02ff */
[----:B------:R-:W3:Y:S01]  /*0540*/  LDG.E R20, desc[UR4][R4.64+0xc8] ;  /* 0x0000c80404147981 */ /* 0x000ee2000c1e1900 */
[----:B--2---:R-:W-:-:S03]  /*0550*/  IMAD R28, R28, R7, RZ ;  /* 0x000000071c1c7224 */ /* 0x004fc600078e02ff */
[----:B------:R-:W3:Y:S01]  /*0560*/  LDG.E R7, desc[UR4][R2.64+0xc8] ;  /* 0x0000c80402077981 */ /* 0x000ee2000c1e1900 */
[----:B------:R-:W-:Y:S02]  /*0570*/  IMAD R0, R0, R27, RZ ;  /* 0x0000001b00007224 */ /* 0x000fe400078e02ff */
[----:B------:R-:W-:Y:S01]  /*0580*/  IMAD R64, R64, R33, RZ ;  /* 0x0000002140407224 */ /* 0x000fe200078e02ff */
[----:B------:R-:W2:Y:S01]  /*0590*/  LDG.E R27, desc[UR4][R4.64+0xac] ;  /* 0x0000ac04041b7981 */ /* 0x000ea2000c1e1900 */
[----:B------:R-:W-:Y:S02]  /*05a0*/  IMAD R62, R62, R35, RZ ;  /* 0x000000233e3e7224 */ /* 0x000fe400078e02ff */
[----:B------:R-:W-:Y:S01]  /*05b0*/  IMAD R58, R58, R23, RZ ;  /* 0x000000173a3a7224 */ /* 0x000fe200078e02ff */
[----:B------:R-:W5:Y:S01]  /*05c0*/  LDG.E R35, desc[UR4][R4.64+0x8c] ;  /* 0x00008c0404237981 */ /* 0x000f62000c1e1900 */
[----:B------:R-:W-:Y:S02]  /*05d0*/  IMAD R54, R54, R19, RZ ;  /* 0x0000001336367224 */ /* 0x000fe400078e02ff */
[----:B------:R-:W-:Y:S01]  /*05e0*/  IMAD R51, R51, R14, RZ ;  /* 0x0000000e33337224 */ /* 0x000fe200078e02ff */
[----:B------:R-:W2:Y:S01]  /*05f0*/  LDG.E R33, desc[UR4][R4.64+0x94] ;  /* 0x0000940404217981 */ /* 0x000ea2000c1e1900 */
[----:B------:R-:W-:-:S02]  /*0600*/  IMAD R49, R49, R12, RZ ;  /* 0x0000000c31317224 */ /* 0x000fc400078e02ff */
[----:B------:R-:W-:Y:S01]  /*0610*/  IMAD R43, R43, R6, RZ ;  /* 0x000000062b2b7224 */ /* 0x000fe200078e02ff */
[----:B------:R-:W5:Y:S01]  /*0620*/  LDG.E R19, desc[UR4][R2.64+0x70] ;  /* 0x0000700402137981 */ /* 0x000f62000c1e1900 */
[----:B----4-:R-:W-:-:S03]  /*0630*/  IMAD R41, R41, R18, RZ ;  /* 0x0000001229297224 */ /* 0x010fc600078e02ff */
[----:B------:R-:W4:Y:S04]  /*0640*/  LDG.E R23, desc[UR4][R2.64+0x80] ;  /* 0x0000800402177981 */ /* 0x000f28000c1e1900 */
[----:B------:R-:W2:Y:S04]  /*0650*/  LDG.E R14, desc[UR4][R2.64+0x8c] ;  /* 0x00008c04020e7981 */ /* 0x000ea8000c1e1900 */
[----:B------:R-:W2:Y:S04]  /*0660*/  LDG.E R12, desc[UR4][R2.64+0x94] ;  /* 0x00009404020c7981 */ /* 0x000ea8000c1e1900 */
[----:B------:R-:W2:Y:S04]  /*0670*/  LDG.E R6, desc[UR4][R2.64+0xac] ;  /* 0x0000ac0402067981 */ /* 0x000ea8000c1e1900 */
[----:B------:R-:W2:Y:S01]  /*0680*/  LDG.E R18, desc[UR4][R4.64+0xd0] ;  /* 0x0000d00404127981 */ /* 0x000ea2000c1e1900 */
[----:B---3--:R-:W-:-:S03]  /*0690*/  IMAD R20, R20, R7, RZ ;  /* 0x0000000714147224 */ /* 0x008fc600078e02ff */
[----:B------:R-:W3:Y:S01]  /*06a0*/  LDG.E R7, desc[UR4][R2.64+0xd0] ;  /* 0x0000d00402077981 */ /* 0x000ee2000c1e1900 */
[----:B------:R-:W-:Y:S02]  /*06b0*/  IMAD R68, R68, R29, RZ ;  /* 0x0000001d44447224 */ /* 0x000fe400078e02ff */
[----:B------:R-:W-:Y:S01]  /*06c0*/  IMAD R66, R66, R31, RZ ;  /* 0x0000001f42427224 */ /* 0x000fe200078e02ff */
[----:B------:R-:W3:Y:S01]  /*06d0*/  LDG.E R29, desc[UR4][R4.64+0xa4] ;  /* 0x0000a404041d7981 */ /* 0x000ee2000c1e1900 */
[----:B------:R-:W-:Y:S02]  /*06e0*/  IMAD R65, R65, R30, RZ ;  /* 0x0000001e41417224 */ /* 0x000fe400078e02ff */
[----:B------:R-:W-:Y:S01]  /*06f0*/  IMAD R63, R63, R32, RZ ;  /* 0x000000203f3f7224 */ /* 0x000fe200078e02ff */
[----:B------:R-:W3:Y:S01]  /*0700*/  LDG.E R31, desc[UR4][R4.64+0x9c] ;  /* 0x00009c04041f7981 */ /* 0x000ee2000c1e1900 */
[----:B------:R-:W-:Y:S02]  /*0710*/  IMAD R56, R56, R21, RZ ;  /* 0x0000001538387224 */ /* 0x000fe400078e02ff */
[----:B------:R-:W-:Y:S01]  /*0720*/  IMAD R52, R52, R17, RZ ;  /* 0x0000001134347224 */ /* 0x000fe200078e02ff */
[----:B------:R-:W3:Y:S01]  /*0730*/  LDG.E R32, desc[UR4][R4.64+0x98] ;  /* 0x0000980404207981 */ /* 0x000ee2000c1e1900 */
[----:B------:R-:W-:-:S02]  /*0740*/  IMAD R50, R50, R15, RZ ;  /* 0x0000000f32327224 */ /* 0x000fc400078e02ff */
[----:B------:R-:W-:Y:S01]  /*0750*/  IMAD R48, R48, R13, RZ ;  /* 0x0000000d30307224 */ /* 0x000fe200078e02ff */
[----:B------:R-:W3:Y:S01]  /*0760*/  LDG.E R30, desc[UR4][R4.64+0xa0] ;  /* 0x0000a004041e7981 */ /* 0x000ee2000c1e1900 */
[----:B------:R-:W-:Y:S02]  /*0770*/  IMAD R47, R47, R10, RZ ;  /* 0x0000000a2f2f7224 */ /* 0x000fe400078e02ff */
[----:B------:R-:W-:Y:S01]  /*0780*/  IMAD R46, R46, R11, RZ ;  /* 0x0000000b2e2e7224 */ /* 0x000fe200078e02ff */
[----:B------:R-:W3:Y:S01]  /*0790*/  LDG.E R21, desc[UR4][R2.64+0x78] ;  /* 0x0000780402157981 */ /* 0x000ee2000c1e1900 */
[----:B------:R-:W-:Y:S02]  /*07a0*/  IMAD R45, R45, R8, RZ ;  /* 0x000000082d2d7224 */ /* 0x000fe400078e02ff */
[----:B-----5:R-:W-:Y:S01]  /*07b0*/  IMAD R42, R42, R19, RZ ;  /* 0x000000132a2a7224 */ /* 0x020fe200078e02ff */
[----:B------:R-:W5:Y:S01]  /*07c0*/  LDG.E R17, desc[UR4][R2.64+0x88] ;  /* 0x0000880402117981 */ /* 0x000f62000c1e1900 */
[----:B----4-:R-:W-:-:S02]  /*07d0*/  IMAD R38, R38, R23, RZ ;  /* 0x0000001726267224 */ /* 0x010fc400078e02ff */
[----:B--2---:R-:W-:Y:S01]  /*07e0*/  IMAD R35, R35, R14, RZ ;  /* 0x0000000e23237224 */ /* 0x004fe200078e02ff */
[----:B------:R-:W2:Y:S01]  /*07f0*/  LDG.E R15, desc[UR4][R2.64+0x90] ;  /* 0x00009004020f7981 */ /* 0x000ea2000c1e1900 */
[----:B------:R-:W-:Y:S02]  /*0800*/  IMAD R33, R33, R12, RZ ;  /* 0x0000000c21217224 */ /* 0x000fe400078e02ff */
[----:B------:R-:W-:Y:S01]  /*0810*/  IMAD R27, R27, R6, RZ ;  /* 0x000000061b1b7224 */ /* 0x000fe200078e02ff */
        /* <DEDUP_REMOVED lines=8> */
[----:B------:R-:W4:Y:S01]  /*08a0*/  LDG.E R14, desc[UR4][R4.64+0xe0] ;  /* 0x0000e004040e7981 */ /* 0x000f22000c1e1900 */
        /* <DEDUP_REMOVED lines=8> */
[----:B------:R-:W-:-:S03]  /*0930*/  IMAD R53, R53, R16, RZ ;  /* 0x0000001035357224 */ /* 0x000fc600078e02ff */
[----:B------:R-:W3:Y:S04]  /*0940*/  LDG.E R16, desc[UR4][R2.64+0x84] ;  /* 0x0000840402107981 */ /* 0x000ee8000c1e1900 */
[----:B------:R-:W3:Y:S01]  /*0950*/  LDG.E R24, desc[UR4][R4.64+0xb8] ;  /* 0x0000b80404187981 */ /* 0x000ee2000c1e1900 */
[----:B------:R-:W-:-:S03]  /*0960*/  IMAD R40, R40, R21, RZ ;  /* 0x0000001528287224 */ /* 0x000fc600078e02ff */
[----:B------:R-:W3:Y:S01]  /*0970*/  LDG.E R22, desc[UR4][R4.64+0xc0] ;  /* 0x0000c00404167981 */ /* 0x000ee2000c1e1900 */
[----:B-----5:R-:W-:-:S03]  /*0980*/  IMAD R36, R36, R17, RZ ;  /* 0x0000001124247224 */ /* 0x020fc600078e02ff */
[----:B------:R-:W5:Y:S01]  /*0990*/  LDG.E R21, desc[UR4][R4.64+0xc4] ;  /* 0x0000c40404157981 */ /* 0x000f62000c1e1900 */
[----:B--2---:R-:W-:-:S03]  /*09a0*/  IMAD R34, R34, R15, RZ ;  /* 0x0000000f22227224 */ /* 0x004fc600078e02ff */
[----:B------:R-:W2:Y:S01]  /*09b0*/  LDG.E R15, desc[UR4][R2.64+0xc0] ;  /* 0x0000c004020f7981 */ /* 0x000ea2000c1e1900 */
[----:B----4-:R-:W-:-:S03]  /*09c0*/  IMAD R32, R32, R13, RZ ;  /* 0x0000000d20207224 */ /* 0x010fc600078e02ff */
[----:B------:R-:W4:Y:S01]  /*09d0*/  LDG.E R13, desc[UR4][R2.64+0xb8] ;  /* 0x0000b804020d7981 */ /* 0x000f22000c1e1900 */
[----:B------:R-:W-:-:S03]  /*09e0*/  IMAD R31, R31, R10, RZ ;  /* 0x0000000a1f1f7224 */ /* 0x000fc600078e02ff */
[----:B------:R-:W5:Y:S01]  /*09f0*/  LDG.E R10, desc[UR4][R2.64+0xb4] ;  /* 0x0000b404020a7981 */ /* 0x000f62000c1e1900 */
[----:B------:R-:W-:-:S03]  /*0a00*/  IMAD R30, R30, R11, RZ ;  /* 0x0000000b1e1e7224 */ /* 0x000fc600078e02ff */
[----:B------:R-:W5:Y:S01]  /*0a10*/  LDG.E R11, desc[UR4][R2.64+0xb0] ;  /* 0x0000b004020b7981 */ /* 0x000f62000c1e1900 */
[----:B------:R-:W-:-:S03]  /*0a20*/  IMAD R29, R29, R8, RZ ;  /* 0x000000081d1d7224 */ /* 0x000fc600078e02ff */
[----:B------:R-:W5:Y:S04]  /*0a30*/  LDG.E R8, desc[UR4][R2.64+0xc4] ;  /* 0x0000c40402087981 */ /* 0x000f68000c1e1900 */
[----:B------:R-:W5:Y:S01]  /*0a40*/  LDG.E R17, desc[UR4][R4.64+0xd4] ;  /* 0x0000d40404117981 */ /* 0x000f62000c1e1900 */
[----:B------:R-:W-:-:S03]  /*0a50*/  IMAD R23, R23, R12, RZ ;  /* 0x0000000c17177224 */ /* 0x000fc600078e02ff */
[----:B------:R-:W5:Y:S01]  /*0a60*/  LDG.E R12, desc[UR4][R4.64+0xe8] ;  /* 0x0000e804040c7981 */ /* 0x000f62000c1e1900 */
[----:B------:R-:W-:-:S03]  /*0a70*/  IMAD R19, R19, R6, RZ ;  /* 0x0000000613137224 */ /* 0x000fc600078e02ff */
[----:B------:R-:W5:Y:S01]  /*0a80*/  LDG.E R6, desc[UR4][R2.64+0xd4] ;  /* 0x0000d40402067981 */ /* 0x000f62000c1e1900 */
[----:B---3--:R-:W-:-:S03]  /*0a90*/  IMAD R14, R14, R7, RZ ;  /* 0x000000070e0e7224 */ /* 0x008fc600078e02ff */
[----:B------:R-:W3:Y:S01]  /*0aa0*/  LDG.E R7, desc[UR4][R2.64+0xe8] ;  /* 0x0000e80402077981 */ /* 0x000ee2000c1e1900 */
[----:B------:R-:W-:-:S03]  /*0ab0*/  IMAD R37, R37, R16, RZ ;  /* 0x0000001025257224 */ /* 0x000fc600078e02ff */
[----:B------:R-:W3:Y:S01]  /*0ac0*/  LDG.E R16, desc[UR4][R4.64+0xd8] ;  /* 0x0000d80404107981 */ /* 0x000ee2000c1e1900 */
[----:B--2---:R-:W-:-:S03]  /*0ad0*/  IMAD R22, R22, R15, RZ ;  /* 0x0000000f16167224 */ /* 0x004fc600078e02ff */
[----:B------:R-:W2:Y:S01]  /*0ae0*/  LDG.E R15, desc[UR4][R4.64+0xdc] ;  /* 0x0000dc04040f7981 */ /* 0x000ea2000c1e1900 */
[----:B----4-:R-:W-:-:S03]  /*0af0*/  IMAD R24, R24, R13, RZ ;  /* 0x0000000d18187224 */ /* 0x010fc600078e02ff */
[----:B------:R-:W4:Y:S01]  /*0b00*/  LDG.E R13, desc[UR4][R4.64+0xe4] ;  /* 0x0000e404040d7981 */ /* 0x000f22000c1e1900 */
[----:B-----5:R-:W-:-:S03]  /*0b10*/  IMAD R25, R25, R10, RZ ;  /* 0x0000000a19197224 */ /* 0x020fc600078e02ff */
[----:B------:R-:W5:Y:S01]  /*0b20*/  LDG.E R10, desc[UR4][R4.64+0xf0] ;  /* 0x0000f004040a7981 */ /* 0x000f62000c1e1900 */
[----:B------:R-:W-:-:S03]  /*0b30*/  IMAD R26, R26, R11, RZ ;  /* 0x0000000b1a1a7224 */ /* 0x000fc600078e02ff */
[----:B------:R-:W2:Y:S01]  /*0b40*/  LDG.E R11, desc[UR4][R2.64+0xd8] ;  /* 0x0000d804020b7981 */ /* 0x000ea2000c1e1900 */
[----:B------:R-:W-:-:S03]  /*0b50*/  IMAD R21, R21, R8, RZ ;  /* 0x0000000815157224 */ /* 0x000fc600078e02ff */
[----:B------:R-:W4:Y:S01]  /*0b60*/  LDG.E R8, desc[UR4][R2.64+0xdc] ;  /* 0x0000dc0402087981 */ /* 0x000f22000c1e1900 */
[----:B------:R-:W-:-:S03]  /*0b70*/  IMAD R17, R17, R6, RZ ;  /* 0x0000000611117224 */ /* 0x000fc600078e02ff */
[----:B------:R-:W5:Y:S01]  /*0b80*/  LDG.E R6, desc[UR4][R2.64+0xe4] ;  /* 0x0000e40402067981 */ /* 0x000f62000c1e1900 */
[----:B---3--:R-:W-:-:S03]  /*0b90*/  IMAD R12, R12, R7, RZ ;  /* 0x000000070c0c7224 */ /* 0x008fc600078e02ff */
[----:B------:R-:W3:Y:S01]  /*0ba0*/  LDG.E R7, desc[UR4][R2.64+0xf0] ;  /* 0x0000f00402077981 */ /* 0x000ee2000c1e1900 */
[----:B--2---:R-:W-:-:S03]  /*0bb0*/  IMAD R16, R16, R11, RZ ;  /* 0x0000000b10107224 */ /* 0x004fc600078e02ff */
[----:B------:R-:W2:Y:S01]  /*0bc0*/  LDG.E R11, desc[UR4][R4.64+0xec] ;  /* 0x0000ec04040b7981 */ /* 0x000ea2000c1e1900 */
[----:B----4-:R-:W-:-:S03]  /*0bd0*/  IMAD R15, R15, R8, RZ ;  /* 0x000000080f0f7224 */ /* 0x010fc600078e02ff */
[----:B------:R-:W4:Y:S01]  /*0be0*/  LDG.E R8, desc[UR4][R4.64+0xf4] ;  /* 0x0000f40404087981 */ /* 0x000f22000c1e1900 */
[----:B-----5:R-:W-:-:S03]  /*0bf0*/  IMAD R13, R13, R6, RZ ;  /* 0x000000060d0d7224 */ /* 0x020fc600078e02ff */
[----:B------:R-:W2:Y:S01]  /*0c00*/  LDG.E R6, desc[UR4][R2.64+0xec] ;  /* 0x0000ec0402067981 */ /* 0x000ea2000c1e1900 */
[----:B---3--:R-:W-:-:S03]  /*0c10*/  IMAD R10, R10, R7, RZ ;  /* 0x000000070a0a7224 */ /* 0x008fc600078e02ff */
[----:B------:R-:W4:Y:S01]  /*0c20*/  LDG.E R7, desc[UR4][R2.64+0xf4] ;  /* 0x0000f40402077981 */ /* 0x000f22000c1e1900 */
[----:B--2---:R-:W-:-:S03]  /*0c30*/  IMAD R11, R11, R6, RZ ;  /* 0x000000060b0b7224 */ /* 0x004fc600078e02ff */
[----:B------:R-:W2:Y:S01]  /*0c40*/  LDG.E R6, desc[UR4][R4.64+0xf8] ;  /* 0x0000f80404067981 */ /* 0x000ea2000c1e1900 */
[----:B----4-:R-:W-:-:S03]  /*0c50*/  IMAD R8, R8, R7, RZ ;  /* 0x0000000708087224 */ /* 0x010fc600078e02ff */
[----:B------:R2:W3:Y:S04]  /*0c60*/  LDG.E R7, desc[UR4][R4.64+0xfc] ;  /* 0x0000fc0404077981 */ /* 0x0004e8000c1e1900 */
[----:B------:R-:W2:Y:S02]  /*0c70*/  LDG.E R5, desc[UR4][R2.64+0xf8] ;  /* 0x0000f80402057981 */ /* 0x000ea4000c1e1900 */
[----:B--2---:R-:W-:Y:S02]  /*0c80*/  IMAD R4, R6, R5, RZ ;  /* 0x0000000506047224 */ /* 0x004fe400078e02ff */
[----:B------:R-:W3:Y:S02]  /*0c90*/  LDG.E R6, desc[UR4][R2.64+0xfc] ;  /* 0x0000fc0402067981 */ /* 0x000ee4000c1e1900 */
[----:B---3--:R-:W-:-:S02]  /*0ca0*/  IMAD R5, R7, R6, RZ ;  /* 0x0000000607057224 */ /* 0x008fc400078e02ff */
[----:B------:R-:W0:Y:S02]  /*0cb0*/  LDC.64 R6, c[0x0][0x380] ;  /* 0x0000e000ff067b82 */ /* 0x000e240000000a00 */
[----:B0-----:R-:W-:-:S05]  /*0cc0*/  IMAD.WIDE R6, R9, 0x4, R6 ;  /* 0x0000000409067825 */ /* 0x001fca00078e0206 */
        /* <DEDUP_REMOVED lines=65> */
.L_x_1:
        /* <DEDUP_REMOVED lines=10> */
.L_x_7:


//--------------------- .text._Z7Kernel4PiS_S_    --------------------------
	.section	.text._Z7Kernel4PiS_S_,"ax",@progbits
	.align	128
        .global         _Z7Kernel4PiS_S_
        .type           _Z7Kernel4PiS_S_,@function
        .size           _Z7Kernel4PiS_S_,(.L_x_8 - _Z7Kernel4PiS_S_)
        .other          _Z7Kernel4PiS_S_,@"STO_CUDA_ENTRY STV_DEFAULT"
_Z7Kernel4PiS_S_:
.text._Z7Kernel4PiS_S_:
        /* <DEDUP_REMOVED lines=13> */
[----:B------:R-:W2:Y:S04]  /*00d0*/  LDG.E R7, desc[UR4][R2.64+0x30] ;  /* 0x0000300402077981 */ /* 0x000ea8000c1e1900 */
[----:B------:R-:W4:Y:S04]  /*00e0*/  LDG.E R34, desc[UR4][R4.64+0x10] ;  /* 0x0000100404227981 */ /* 0x000f28000c1e1900 */
[----:B------:R-:W5:Y:S04]  /*00f0*/  LDG.E R33, desc[UR4][R4.64+0x14] ;  /* 0x0000140404217981 */ /* 0x000f68000c1e1900 */
[----:B------:R-:W5:Y:S04]  /*0100*/  LDG.E R27, desc[UR4][R4.64+0x2c] ;  /* 0x00002c04041b7981 */ /* 0x000f68000c1e1900 */
        /* <DEDUP_REMOVED lines=31> */
[----:B------:R-:W4:Y:S01]  /*0300*/  LDG.E R19, desc[UR4][R4.64+0x4c] ;  /* 0x00004c0404137981 */ /* 0x000f22000c1e1900 */
[----:B-----5:R-:W-:-:S03]  /*0310*/  IMAD R33, R33, R16, RZ ;  /* 0x0000001021217224 */ /* 0x020fc600078e02ff */
[----:B------:R-:W5:Y:S01]  /*0320*/  LDG.E R16, desc[UR4][R4.64+0x58] ;  /* 0x0000580404107981 */ /* 0x000f62000c1e1900 */
[----:B------:R-:W-:-:S03]  /*0330*/  IMAD R27, R27, R6, RZ ;  /* 0x000000061b1b7224 */ /* 0x000fc600078e02ff */
[----:B------:R-:W4:Y:S01]  /*0340*/  LDG.E R6, desc[UR4][R2.64+0x4c] ;  /* 0x00004c0402067981 */ /* 0x000f22000c1e1900 */
[----:B--2---:R-:W-:-:S03]  /*0350*/  IMAD R18, R18, R7, RZ ;  /* 0x0000000712127224 */ /* 0x004fc600078e02ff */
[----:B------:R-:W5:Y:S01]  /*0360*/  LDG.E R7, desc[UR4][R2.64+0x58] ;  /* 0x0000580402077981 */ /* 0x000f62000c1e1900 */
[----:B------:R-:W-:Y:S02]  /*0370*/  IMAD R0, R0, R15, RZ ;  /* 0x0000000f00007224 */ /* 0x000fe400078e02ff */
[----:B------:R-:W-:Y:S01]  /*0380*/  IMAD R36, R36, R17, RZ ;  /* 0x0000001124247224 */ /* 0x000fe200078e02ff */
[----:B------:R-:W2:Y:S01]  /*0390*/  LDG.E R15, desc[UR4][R2.64+0x40] ;  /* 0x00004004020f7981 */ /* 0x000ea2000c1e1900 */
[----:B------:R-:W-:Y:S02]  /*03a0*/  IMAD R32, R32, R21, RZ ;  /* 0x0000001520207224 */ /* 0x000fe400078e02ff */
[----:B------:R-:W-:Y:S01]  /*03b0*/  IMAD R31, R31, R10, RZ ;  /* 0x0000000a1f1f7224 */ /* 0x000fe200078e02ff */
[----:B------:R-:W2:Y:S01]  /*03c0*/  LDG.E R21, desc[UR4][R4.64+0x44] ;  /* 0x0000440404157981 */ /* 0x000ea2000c1e1900 */
[----:B------:R-:W-:Y:S02]  /*03d0*/  IMAD R30, R30, R13, RZ ;  /* 0x0000000d1e1e7224 */ /* 0x000fe400078e02ff */
[----:B------:R-:W-:Y:S01]  /*03e0*/  IMAD R29, R29, R8, RZ ;  /* 0x000000081d1d7224 */ /* 0x000fe200078e02ff */
[----:B------:R-:W2:Y:S01]  /*03f0*/  LDG.E R10, desc[UR4][R2.64+0x34] ;  /* 0x00003404020a7981 */ /* 0x000ea2000c1e1900 */
[----:B------:R-:W-:-:S02]  /*0400*/  IMAD R28, R28, R11, RZ ;  /* 0x0000000b1c1c7224 */ /* 0x000fc400078e02ff */
[----:B---3--:R-:W-:Y:S01]  /*0410*/  IMAD R23, R23, R12, RZ ;  /* 0x0000000c17177224 */ /* 0x008fe200078e02ff */
[----:B------:R-:W3:Y:S04]  /*0420*/  LDG.E R13, desc[UR4][R2.64+0x38] ;  /* 0x00003804020d7981 */ /* 0x000ee8000c1e1900 */
[----:B------:R-:W3:Y:S04]  /*0430*/  LDG.E R8, desc[UR4][R2.64+0x44] ;  /* 0x0000440402087981 */ /* 0x000ee8000c1e1900 */
[----:B------:R-:W3:Y:S01]  /*0440*/  LDG.E R11, desc[UR4][R2.64+0x48] ;  /* 0x00004804020b7981 */ /* 0x000ee2000c1e1900 */
[----:B----4-:R-:W-:-:S03]  /*0450*/  IMAD R19, R19, R6, RZ ;  /* 0x0000000613137224 */ /* 0x010fc600078e02ff */
[----:B------:R-:W4:Y:S04]  /*0460*/  LDG.E R17, desc[UR4][R4.64+0x54] ;  /* 0x0000540404117981 */ /* 0x000f28000c1e1900 */
[----:B------:R-:W4:Y:S04]  /*0470*/  LDG.E R6, desc[UR4][R2.64+0x54] ;  /* 0x0000540402067981 */ /* 0x000f28000c1e1900 */
[----:B------:R-:W4:Y:S01]  /*0480*/  LDG.E R12, desc[UR4][R4.64+0x68] ;  /* 0x00006804040c7981 */ /* 0x000f22000c1e1900 */
[----:B-----5:R-:W-:-:S03]  /*0490*/  IMAD R16, R16, R7, RZ ;  /* 0x0000000710107224 */ /* 0x020fc600078e02ff */
[----:B------:R-:W5:Y:S01]  /*04a0*/  LDG.E R7, desc[UR4][R2.64+0x68] ;  /* 0x0000680402077981 */ /* 0x000f62000c1e1900 */
[----:B------:R-:W-:Y:S02]  /*04b0*/  IMAD R35, R35, R14, RZ ;  /* 0x0000000e23237224 */ /* 0x000fe400078e02ff */
[----:B--2---:R-:W-:Y:S01]  /*04c0*/  IMAD R22, R22, R15, RZ ;  /* 0x0000000f16167224 */ /* 0x004fe200078e02ff */
[----:B------:R-:W2:Y:S04]  /*04d0*/  LDG.E R14, desc[UR4][R4.64+0x60] ;  /* 0x00006004040e7981 */ /* 0x000ea8000c1e1900 */
[----:B------:R-:W2:Y:S01]  /*04e0*/  LDG.E R15, desc[UR4][R4.64+0x5c] ;  /* 0x00005c04040f7981 */ /* 0x000ea2000c1e1900 */
[----:B------:R-:W-:-:S03]  /*04f0*/  IMAD R25, R25, R10, RZ ;  /* 0x0000000a19197224 */ /* 0x000fc600078e02ff */
[----:B------:R-:W2:Y:S01]  /*0500*/  LDG.E R10, desc[UR4][R4.64+0x70] ;  /* 0x00007004040a7981 */ /* 0x000ea2000c1e1900 */
[----:B---3--:R-:W-:-:S03]  /*0510*/  IMAD R24, R24, R13, RZ ;  /* 0x0000000d18187224 */ /* 0x008fc600078e02ff */
[----:B------:R-:W3:Y:S01]  /*0520*/  LDG.E R13, desc[UR4][R4.64+0x64] ;  /* 0x00006404040d7981 */ /* 0x000ee2000c1e1900 */
[----:B------:R-:W-:-:S03]  /*0530*/  IMAD R21, R21, R8, RZ ;  /* 0x0000000815157224 */ /* 0x000fc600078e02ff */
[----:B------:R-:W2:Y:S01]  /*0540*/  LDG.E R8, desc[UR4][R2.64+0x5c] ;  /* 0x00005c0402087981 */ /* 0x000ea2000c1e1900 */
[----:B------:R-:W-:-:S03]  /*0550*/  IMAD R20, R20, R11, RZ ;  /* 0x0000000b14147224 */ /* 0x000fc600078e02ff */
[----:B------:R-:W3:Y:S01]  /*0560*/  LDG.E R11, desc[UR4][R2.64+0x60] ;  /* 0x00006004020b7981 */ /* 0x000ee2000c1e1900 */
[----:B----4-:R-:W-:-:S03]  /*0570*/  IMAD R17, R17, R6, RZ ;  /* 0x0000000611117224 */ /* 0x010fc600078e02ff */
[----:B------:R-:W4:Y:S01]  /*0580*/  LDG.E R6, desc[UR4][R2.64+0x64] ;  /* 0x0000640402067981 */ /* 0x000f22000c1e1900 */
[----:B-----5:R-:W-:-:S03]  /*0590*/  IMAD R12, R12, R7, RZ ;  /* 0x000000070c0c7224 */ /* 0x020fc600078e02ff */
        /* <DEDUP_REMOVED lines=8> */
[----:B------:R-:W2:Y:S01]  /*0620*/  LDG.E R7, desc[UR4][R2.64+0x74] ;  /* 0x0000740402077981 */ /* 0x000ea2000c1e1900 */
[----:B---3--:R-:W-:-:S03]  /*0630*/  IMAD R11, R11, R6, RZ ;  /* 0x000000060b0b7224 */ /* 0x008fc600078e02ff */
[----:B------:R-:W3:Y:S01]  /*0640*/  LDG.E R6, desc[UR4][R4.64+0x78] ;  /* 0x0000780404067981 */ /* 0x000ee2000c1e1900 */
[----:B--2---:R-:W-:-:S03]  /*0650*/  IMAD R8, R8, R7, RZ ;  /* 0x0000000708087224 */ /* 0x004fc600078e02ff */
[----:B------:R3:W2:Y:S04]  /*0660*/  LDG.E R7, desc[UR4][R4.64+0x7c] ;  /* 0x00007c0404077981 */ /* 0x0006a8000c1e1900 */
[----:B------:R-:W3:Y:S02]  /*0670*/  LDG.E R5, desc[UR4][R2.64+0x78] ;  /* 0x0000780402057981 */ /* 0x000ee4000c1e1900 */
[----:B---3--:R-:W-:Y:S02]  /*0680*/  IMAD R4, R6, R5, RZ ;  /* 0x0000000506047224 */ /* 0x008fe400078e02ff */
[----:B------:R-:W2:Y:S02]  /*0690*/  LDG.E R6, desc[UR4][R2.64+0x7c] ;  /* 0x00007c0402067981 */ /* 0x000ea4000c1e1900 */
[----:B--2---:R-:W-:-:S02]  /*06a0*/  IMAD R3, R7, R6, RZ ;  /* 0x0000000607037224 */ /* 0x004fc400078e02ff */
        /* <DEDUP_REMOVED lines=35> */
.L_x_2:
        /* <DEDUP_REMOVED lines=10> */
.L_x_8:


//--------------------- .text._Z7Kernel3PiS_S_    --------------------------
	.section	.text._Z7Kernel3PiS_S_,"ax",@progbits
	.align	128
        .global         _Z7Kernel3PiS_S_
        .type           _Z7Kernel3PiS_S_,@function
        .size           _Z7Kernel3PiS_S_,(.L_x_9 - _Z7Kernel3PiS_S_)
        .other          _Z7Kernel3PiS_S_,@"STO_CUDA_ENTRY STV_DEFAULT"
_Z7Kernel3PiS_S_:
.text._Z7Kernel3PiS_S_:
        /* <DEDUP_REMOVED lines=40> */
[----:B------:R0:W4:Y:S02]  /*0280*/  LDG.E R8, desc[UR4][R4.64+0x30] ;  /* 0x0000300404087981 */ /* 0x000124000c1e1900 */
[----:B0-----:R-:W0:Y:S01]  /*0290*/  LDC.64 R4, c[0x0][0x380] ;  /* 0x0000e000ff047b82 */ /* 0x001e220000000a00 */
[----:B-----5:R-:W-:Y:S02]  /*02a0*/  IMAD R21, R21, R28, RZ ;  /* 0x0000001c15157224 */ /* 0x020fe400078e02ff */
[----:B------:R-:W5:Y:S01]  /*02b0*/  LDG.E R28, desc[UR4][R2.64+0x3c] ;  /* 0x00003c04021c7981 */ /* 0x000f62000c1e1900 */
[----:B------:R-:W-:-:S03]  /*02c0*/  IMAD R19, R19, R26, RZ ;  /* 0x0000001a13137224 */ /* 0x000fc600078e02ff */
[----:B------:R-:W2:Y:S01]  /*02d0*/  LDG.E R26, desc[UR4][R2.64+0x2c] ;  /* 0x00002c04021a7981 */ /* 0x000ea2000c1e1900 */
[----:B------:R-:W-:-:S03]  /*02e0*/  IMAD R17, R17, R24, RZ ;  /* 0x0000001811117224 */ /* 0x000fc600078e02ff */
[----:B------:R-:W2:Y:S01]  /*02f0*/  LDG.E R24, desc[UR4][R2.64+0x28] ;  /* 0x0000280402187981 */ /* 0x000ea2000c1e1900 */
[----:B------:R-:W-:-:S03]  /*0300*/  IMAD R15, R15, R22, RZ ;  /* 0x000000160f0f7224 */ /* 0x000fc600078e02ff */
[----:B------:R-:W2:Y:S01]  /*0310*/  LDG.E R22, desc[UR4][R2.64+0x24] ;  /* 0x0000240402167981 */ /* 0x000ea2000c1e1900 */
[----:B------:R-:W-:-:S03]  /*0320*/  IMAD R25, R25, R16, RZ ;  /* 0x0000001019197224 */ /* 0x000fc600078e02ff */
[----:B------:R-:W2:Y:S01]  /*0330*/  LDG.E R16, desc[UR4][R2.64+0x38] ;  /* 0x0000380402107981 */ /* 0x000ea2000c1e1900 */
[----:B0-----:R-:W-:-:S04]  /*0340*/  IMAD.WIDE R4, R23, 0x4, R4 ;  /* 0x0000000417047825 */ /* 0x001fc800078e0204 */
[----:B------:R-:W-:Y:S01]  /*0350*/  IMAD R18, R18, R20, RZ ;  /* 0x0000001412127224 */ /* 0x000fe200078e02ff */
        /* <DEDUP_REMOVED lines=9> */
[----:B---3--:R-:W-:-:S02]  /*03f0*/  IMAD R29, R6, R29, RZ ;  /* 0x0000001d061d7224 */ /* 0x008fc400078e02ff */
[----:B----4-:R-:W-:-:S03]  /*0400*/  IMAD R27, R8, R27, RZ ;  /* 0x0000001b081b7224 */ /* 0x010fc600078e02ff */
[----:B------:R-:W-:Y:S04]  /*0410*/  STG.E desc[UR4][R4.64+0x34], R29 ;  /* 0x0000341d04007986 */ /* 0x000fe8000c101904 */
[----:B------:R-:W-:Y:S01]  /*0420*/  STG.E desc[UR4][R4.64+0x30], R27 ;  /* 0x0000301b04007986 */ /* 0x000fe2000c101904 */
[----:B-----5:R-:W-:Y:S02]  /*0430*/  IMAD R14, R14, R28, RZ ;  /* 0x0000001c0e0e7224 */ /* 0x020fe400078e02ff */
[----:B--2---:R-:W-:Y:S02]  /*0440*/  IMAD R13, R13, R26, RZ ;  /* 0x0000001a0d0d7224 */ /* 0x004fe400078e02ff */
[----:B------:R-:W-:Y:S02]  /*0450*/  IMAD R10, R10, R24, RZ ;  /* 0x000000180a0a7224 */ /* 0x000fe400078e02ff */
[----:B------:R-:W-:-:S03]  /*0460*/  IMAD R12, R12, R22, RZ ;  /* 0x000000160c0c7224 */ /* 0x000fc600078e02ff */
[----:B------:R-:W-:Y:S01]  /*0470*/  STG.E desc[UR4][R4.64+0x28], R10 ;  /* 0x0000280a04007986 */ /* 0x000fe2000c101904 */
[----:B------:R-:W-:-:S03]  /*0480*/  IMAD R23, R0, R16, RZ ;  /* 0x0000001000177224 */ /* 0x000fc600078e02ff */
[----:B------:R-:W-:Y:S04]  /*0490*/  STG.E desc[UR4][R4.64+0x24], R12 ;  /* 0x0000240c04007986 */ /* 0x000fe8000c101904 */
[----:B------:R-:W-:Y:S04]  /*04a0*/  STG.E desc[UR4][R4.64+0x2c], R13 ;  /* 0x00002c0d04007986 */ /* 0x000fe8000c101904 */
[----:B------:R-:W-:Y:S04]  /*04b0*/  STG.E desc[UR4][R4.64+0x38], R23 ;  /* 0x0000381704007986 */ /* 0x000fe8000c101904 */
[----:B------:R-:W-:Y:S01]  /*04c0*/  STG.E desc[UR4][R4.64+0x3c], R14 ;  /* 0x00003c0e04007986 */ /* 0x000fe2000c101904 */
[----:B------:R-:W-:Y:S05]  /*04d0*/  EXIT ;  /* 0x000000000000794d */ /* 0x000fea0003800000 */
.L_x_3:
        /* <DEDUP_REMOVED lines=10> */
.L_x_9:


//--------------------- .text._Z7Kernel2PiS_S_    --------------------------
	.section	.text._Z7Kernel2PiS_S_,"ax",@progbits
	.align	128
        .global         _Z7Kernel2PiS_S_
        .type           _Z7Kernel2PiS_S_,@function
        .size           _Z7Kernel2PiS_S_,(.L_x_10 - _Z7Kernel2PiS_S_)
        .other          _Z7Kernel2PiS_S_,@"STO_CUDA_ENTRY STV_DEFAULT"
_Z7Kernel2PiS_S_:
.text._Z7Kernel2PiS_S_:
[----:B------:R-:W-:Y:S01]  /*0000*/  LDC R1, c[0x0][0x37c] ;  /* 0x0000df00ff017b82 */ /* 0x000fe20000000800 */
[----:B------:R-:W0:Y:S07]  /*0010*/  S2R R7, SR_TID.X ;  /* 0x0000000000077919 */ /* 0x000e2e0000002100 */
[----:B------:R-:W0:Y:S01]  /*0020*/  S2UR UR4, SR_CTAID.X ;  /* 0x00000000000479c3 */ /* 0x000e220000002500 */
[----:B------:R-:W1:Y:S07]  /*0030*/  LDCU.64 UR6, c[0x0][0x358] ;  /* 0x00006b00ff0677ac */ /* 0x000e6e0008000a00 */
[----:B------:R-:W0:Y:S08]  /*0040*/  LDC R0, c[0x0][0x360] ;  /* 0x0000d800ff007b82 */ /* 0x000e300000000800 */
[----:B------:R-:W2:Y:S08]  /*0050*/  LDC.64 R2, c[0x0][0x388] ;  /* 0x0000e200ff027b82 */ /* 0x000eb00000000a00 */
[----:B------:R-:W3:Y:S01]  /*0060*/  LDC.64 R4, c[0x0][0x390] ;  /* 0x0000e400ff047b82 */ /* 0x000ee20000000a00 */
[----:B0-----:R-:W-:-:S04]  /*0070*/  IMAD R7, R0, UR4, R7 ;  /* 0x0000000400077c24 */ /* 0x001fc8000f8e0207 */
[----:B--2---:R-:W-:-:S06]  /*0080*/  IMAD.WIDE R2, R7, 0x4, R2 ;  /* 0x0000000407027825 */ /* 0x004fcc00078e0202 */
[----:B-1----:R-:W2:Y:S01]  /*0090*/  LDG.E R2, desc[UR6][R2.64] ;  /* 0x0000000602027981 */ /* 0x002ea2000c1e1900 */
[----:B---3--:R-:W-:-:S06]  /*00a0*/  IMAD.WIDE R4, R7, 0x4, R4 ;  /* 0x0000000407047825 */ /* 0x008fcc00078e0204 */
[----:B------:R-:W2:Y:S01]  /*00b0*/  LDG.E R5, desc[UR6][R4.64] ;  /* 0x0000000604057981 */ /* 0x000ea2000c1e1900 */
[----:B------:R-:W0:Y:S01]  /*00c0*/  S2UR UR5, SR_CgaCtaId ;  /* 0x00000000000579c3 */ /* 0x000e220000008800 */
[----:B------:R-:W-:Y:S01]  /*00d0*/  UMOV UR4, 0x400 ;  /* 0x0000040000047882 */ /* 0x000fe20000000000 */
[----:B------:R-:W-:-:S05]  /*00e0*/  IMAD R0, R7, R7, RZ ;  /* 0x0000000707007224 */ /* 0x000fca00078e02ff */
[----:B------:R-:W-:-:S04]  /*00f0*/  SHF.L.U32 R6, R0, 0x2, RZ ;  /* 0x0000000200067819 */ /* 0x000fc800000006ff */
[----:B------:R-:W-:Y:S01]  /*0100*/  LOP3.LUT R6, R6, 0x3ff4, RZ, 0xc0, !PT ;  /* 0x00003ff406067812 */ /* 0x000fe200078ec0ff */
[----:B0-----:R-:W-:-:S06]  /*0110*/  ULEA UR4, UR5, UR4, 0x18 ;  /* 0x0000000405047291 */ /* 0x001fcc000f8ec0ff */
[C---:B------:R-:W-:Y:S01]  /*0120*/  LEA R9, R7.reuse, UR4, 0x2 ;  /* 0x0000000407097c11 */ /* 0x040fe2000f8e10ff */
[----:B--2---:R-:W-:Y:S02]  /*0130*/  IMAD R0, R2, R5, RZ ;  /* 0x0000000502007224 */ /* 0x004fe400078e02ff */
[----:B------:R-:W0:Y:S03]  /*0140*/  LDC.64 R2, c[0x0][0x380] ;  /* 0x0000e000ff027b82 */ /* 0x000e260000000a00 */
[----:B------:R-:W-:Y:S04]  /*0150*/  STS [R9], R0 ;  /* 0x0000000009007388 */ /* 0x000fe80000000800 */
[----:B------:R-:W1:Y:S01]  /*0160*/  LDS R11, [R6+UR4] ;  /* 0x00000004060b7984 */ /* 0x000e620008000800 */
[----:B0-----:R-:W-:-:S05]  /*0170*/  IMAD.WIDE R2, R7, 0x4, R2 ;  /* 0x0000000407027825 */ /* 0x001fca00078e0202 */
[----:B-1----:R-:W-:Y:S01]  /*0180*/  STG.E desc[UR6][R2.64], R11 ;  /* 0x0000000b02007986 */ /* 0x002fe2000c101906 */
[----:B------:R-:W-:Y:S05]  /*0190*/  EXIT ;  /* 0x000000000000794d */ /* 0x000fea0003800000 */
.L_x_4:
        /* <DEDUP_REMOVED lines=14> */
.L_x_10:


//--------------------- .text._Z7Kernel1PiS_S_    --------------------------
	.section	.text._Z7Kernel1PiS_S_,"ax",@progbits
	.align	128
        .global         _Z7Kernel1PiS_S_
        .type           _Z7Kernel1PiS_S_,@function
        .size           _Z7Kernel1PiS_S_,(.L_x_11 - _Z7Kernel1PiS_S_)
        .other          _Z7Kernel1PiS_S_,@"STO_CUDA_ENTRY STV_DEFAULT"
_Z7Kernel1PiS_S_:
.text._Z7Kernel1PiS_S_:
[----:B------:R-:W-:Y:S01]  /*0000*/  LDC R1, c[0x0][0x37c] ;  /* 0x0000df00ff017b82 */ /* 0x000fe20000000800 */
[----:B------:R-:W0:Y:S07]  /*0010*/  S2R R9, SR_TID.X ;  /* 0x0000000000097919 */ /* 0x000e2e0000002100 */
[----:B------:R-:W0:Y:S01]  /*0020*/  S2UR UR6, SR_CTAID.X ;  /* 0x00000000000679c3 */ /* 0x000e220000002500 */
[----:B------:R-:W1:Y:S07]  /*0030*/  LDCU.64 UR4, c[0x0][0x358] ;  /* 0x00006b00ff0477ac */ /* 0x000e6e0008000a00 */
[----:B------:R-:W0:Y:S08]  /*0040*/  LDC R0, c[0x0][0x360] ;  /* 0x0000d800ff007b82 */ /* 0x000e300000000800 */
[----:B------:R-:W2:Y:S08]  /*0050*/  LDC.64 R2, c[0x0][0x388] ;  /* 0x0000e200ff027b82 */ /* 0x000eb00000000a00 */
[----:B------:R-:W3:Y:S01]  /*0060*/  LDC.64 R4, c[0x0][0x390] ;  /* 0x0000e400ff047b82 */ /* 0x000ee20000000a00 */
[----:B0-----:R-:W-:-:S07]  /*0070*/  IMAD R9, R0, UR6, R9 ;  /* 0x0000000600097c24 */ /* 0x001fce000f8e0209 */
[----:B------:R-:W0:Y:S01]  /*0080*/  LDC.64 R6, c[0x0][0x380] ;  /* 0x0000e000ff067b82 */ /* 0x000e220000000a00 */
[----:B--2---:R-:W-:-:S06]  /*0090*/  IMAD.WIDE R2, R9, 0x4, R2 ;  /* 0x0000000409027825 */ /* 0x004fcc00078e0202 */
[----:B-1----:R-:W2:Y:S01]  /*00a0*/  LDG.E R2, desc[UR4][R2.64] ;  /* 0x0000000402027981 */ /* 0x002ea2000c1e1900 */
[----:B---3--:R-:W-:-:S06]  /*00b0*/  IMAD.WIDE R4, R9, 0x4, R4 ;  /* 0x0000000409047825 */ /* 0x008fcc00078e0204 */
[----:B------:R-:W2:Y:S01]  /*00c0*/  LDG.E R5, desc[UR4][R4.64] ;  /* 0x0000000404057981 */ /* 0x000ea2000c1e1900 */
[----:B0-----:R-:W-:-:S04]  /*00d0*/  IMAD.WIDE R6, R9, 0x4, R6 ;  /* 0x0000000409067825 */ /* 0x001fc800078e0206 */
[----:B--2---:R-:W-:-:S05]  /*00e0*/  IMAD R9, R2, R5, RZ ;  /* 0x0000000502097224 */ /* 0x004fca00078e02ff */
[----:B------:R-:W-:Y:S01]  /*00f0*/  STG.E desc[UR4][R6.64], R9 ;  /* 0x0000000906007986 */ /* 0x000fe2000c101904 */
[----:B------:R-:W-:Y:S05]  /*0100*/  EXIT ;  /* 0x000000000000794d */ /* 0x000fea0003800000 */
.L_x_5:
        /* <DEDUP_REMOVED lines=15> */
.L_x_11:


//--------------------- .nv.shared.reserved.0     --------------------------
	.section	.nv.shared.reserved.0,"aw",@nobits
	.weak		__nv_reservedSMEM_offset_0_alias
	.size		__nv_reservedSMEM_offset_0_alias, 0, 64
	.other		__nv_reservedSMEM_offset_0_alias,@"STO_CUDA_RESERVED_SHARED STV_DEFAULT"
__nv_reservedSMEM_offset_0_alias:
	.zero		0
	.zero		64


//--------------------- .nv.shared._Z7Kernel2PiS_S_ --------------------------
	.section	.nv.shared._Z7Kernel2PiS_S_,"aw",@nobits
	.sectionflags	@""
	.align	4
.nv.shared._Z7Kernel2PiS_S_:
	.zero		17408


//--------------------- .nv.constant0._Z7Kernel6PiS_S_ --------------------------
	.section	.nv.constant0._Z7Kernel6PiS_S_,"a",@progbits
	.sectionflags	@""
	.align	4
.nv.constant0._Z7Kernel6PiS_S_:
	.zero		920


//--------------------- .nv.constant0._Z7Kernel5PiS_S_ --------------------------
	.section	.nv.constant0._Z7Kernel5PiS_S_,"a",@progbits
	.sectionflags	@""
	.align	4
.nv.constant0._Z7Kernel5PiS_S_:
	.zero		920


//--------------------- .nv.constant0._Z7Kernel4PiS_S_ --------------------------
	.section	.nv.constant0._Z7Kernel4PiS_S_,"a",@progbits
	.sectionflags	@""
	.align	4
.nv.constant0._Z7Kernel4PiS_S_:
	.zero		920


//--------------------- .nv.constant0._Z7Kernel3PiS_S_ --------------------------
	.section	.nv.constant0._Z7Kernel3PiS_S_,"a",@progbits
	.sectionflags	@""
	.align	4
.nv.constant0._Z7Kernel3PiS_S_:
	.zero		920


//--------------------- .nv.constant0._Z7Kernel2PiS_S_ --------------------------
	.section	.nv.constant0._Z7Kernel2PiS_S_,"a",@progbits
	.sectionflags	@""
	.align	4
.nv.constant0._Z7Kernel2PiS_S_:
	.zero		920


//--------------------- .nv.constant0._Z7Kernel1PiS_S_ --------------------------
	.section	.nv.constant0._Z7Kernel1PiS_S_,"a",@progbits
	.sectionflags	@""
	.align	4
.nv.constant0._Z7Kernel1PiS_S_:
	.zero		920


//--------------------- SYMBOLS --------------------------

	.type		.nv.reservedSmem.offset0,@object
	.size		.nv.reservedSmem.offset0,0x4
	.type		.nv.reservedSmem.cap,@object
	.size		.nv.reservedSmem.cap,0x4
